//
// Generated by NVIDIA NVVM Compiler
//
// Compiler Build ID: CL-36424714
// Cuda compilation tools, release 13.0, V13.0.88
// Based on NVVM 20.0.0
//

.version 9.0
.target sm_100
.address_size 64

	// .globl	_Z9satKernelPKhPhiif

.visible .entry _Z9satKernelPKhPhiif(
	.param .u64 .ptr .align 1 _Z9satKernelPKhPhiif_param_0,
	.param .u64 .ptr .align 1 _Z9satKernelPKhPhiif_param_1,
	.param .u32 _Z9satKernelPKhPhiif_param_2,
	.param .u32 _Z9satKernelPKhPhiif_param_3,
	.param .f32 _Z9satKernelPKhPhiif_param_4
)
{
	.reg .pred 	%p<53>;
	.reg .b16 	%rs<4>;
	.reg .b32 	%r<47>;
	.reg .b32 	%f<162>;
	.reg .b64 	%rd<9>;

	ld.param.u64 	%rd1, [_Z9satKernelPKhPhiif_param_0];
	ld.param.u64 	%rd2, [_Z9satKernelPKhPhiif_param_1];
	ld.param.u32 	%r21, [_Z9satKernelPKhPhiif_param_2];
	ld.param.u32 	%r20, [_Z9satKernelPKhPhiif_param_3];
	ld.param.f32 	%f47, [_Z9satKernelPKhPhiif_param_4];
	mov.u32 	%r22, %ctaid.x;
	mov.u32 	%r23, %ntid.x;
	mov.u32 	%r24, %tid.x;
	mad.lo.s32 	%r1, %r22, %r23, %r24;
	mov.u32 	%r25, %ctaid.y;
	mov.u32 	%r26, %ntid.y;
	mov.u32 	%r27, %tid.y;
	mad.lo.s32 	%r2, %r25, %r26, %r27;
	setp.ge.s32 	%p1, %r2, %r21;
	setp.ge.s32 	%p2, %r1, %r20;
	or.pred  	%p3, %p1, %p2;
	@%p3 bra 	$L__BB0_37;
	cvta.to.global.u64 	%rd3, %rd1;
	mad.lo.s32 	%r28, %r20, %r2, %r1;
	mul.lo.s32 	%r3, %r28, 3;
	cvt.s64.s32 	%rd4, %r3;
	add.s64 	%rd5, %rd3, %rd4;
	ld.global.u8 	%rs1, [%rd5];
	cvt.rn.f32.u16 	%f49, %rs1;
	div.rn.f32 	%f1, %f49, 0f437F0000;
	ld.global.u8 	%rs2, [%rd5+1];
	cvt.rn.f32.u16 	%f50, %rs2;
	div.rn.f32 	%f2, %f50, 0f437F0000;
	ld.global.u8 	%rs3, [%rd5+2];
	cvt.rn.f32.u16 	%f51, %rs3;
	div.rn.f32 	%f3, %f51, 0f437F0000;
	max.f32 	%f52, %f2, %f3;
	max.f32 	%f4, %f1, %f52;
	min.f32 	%f53, %f2, %f3;
	min.f32 	%f54, %f1, %f53;
	sub.f32 	%f5, %f4, %f54;
	add.f32 	%f55, %f4, %f54;
	mul.f32 	%f6, %f55, 0f3F000000;
	setp.eq.f32 	%p4, %f5, 0f00000000;
	mov.f32 	%f155, 0f00000000;
	@%p4 bra 	$L__BB0_19;
	setp.neu.f32 	%p5, %f4, %f3;
	@%p5 bra 	$L__BB0_15;
	sub.f32 	%f63, %f2, %f1;
	div.rn.f32 	%f7, %f63, %f5;
	abs.f32 	%f154, %f7;
	setp.lt.f32 	%p8, %f154, 0f40C00000;
	@%p8 bra 	$L__BB0_14;
	setp.gtu.f32 	%p9, %f154, 0f4C400000;
	@%p9 bra 	$L__BB0_11;
	mov.f32 	%f64, 0f40C00000;
	div.approx.f32 	%f65, %f154, %f64;
	cvt.rzi.f32.f32 	%f152, %f65;
	fma.rn.f32 	%f10, %f152, 0fC0C00000, %f154;
	mov.b32 	%r4, %f10;
	setp.lt.u32 	%p10, %r4, 1086324736;
	@%p10 bra 	$L__BB0_10;
	setp.lt.u32 	%p11, %r4, -2147483647;
	@%p11 bra 	$L__BB0_8;
	add.f32 	%f69, %f152, 0fBF800000;
	setp.lt.f32 	%p14, %f10, 0fC0C00000;
	add.f32 	%f70, %f69, 0fBF800000;
	selp.f32 	%f152, %f70, %f69, %p14;
	bra.uni 	$L__BB0_10;
$L__BB0_8:
	add.f32 	%f152, %f152, 0f3F800000;
	setp.ltu.f32 	%p12, %f10, 0f41400000;
	@%p12 bra 	$L__BB0_10;
	add.f32 	%f66, %f152, 0f3F800000;
	fma.rn.f32 	%f67, 0f40C00000, 0fC0400000, %f10;
	setp.ge.f32 	%p13, %f67, 0f00000000;
	add.f32 	%f68, %f66, 0f3F800000;
	selp.f32 	%f152, %f68, %f66, %p13;
$L__BB0_10:
	fma.rn.f32 	%f154, %f152, 0fC0C00000, %f154;
	bra.uni 	$L__BB0_14;
$L__BB0_11:
	mov.b32 	%r5, %f154;
	and.b32  	%r29, %r5, 8388607;
	or.b32  	%r43, %r29, 1065353216;
	mov.b32 	%f153, %r43;
	and.b32  	%r30, %r5, -8388608;
	add.s32 	%r44, %r30, -1082130432;
	setp.eq.s32 	%p15, %r44, 0;
	@%p15 bra 	$L__BB0_13;
$L__BB0_12:
	min.u32 	%r31, %r44, 192937984;
	add.s32 	%r32, %r43, %r31;
	mov.b32 	%f71, %r32;
	mul.f32 	%f72, %f71, 0f3F2AAAAB;
	fma.rn.f32 	%f73, %f72, 0fBFC00000, %f71;
	fma.rn.f32 	%f74, %f73, 0f3F2AAAAB, %f72;
	fma.rn.f32 	%f75, %f74, 0fBFC00000, %f71;
	mov.f32 	%f76, 0f3F2AAAAB;
	fma.rz.f32 	%f77, %f75, %f76, %f74;
	cvt.rzi.f32.f32 	%f78, %f77;
	fma.rn.f32 	%f153, %f78, 0fBFC00000, %f71;
	sub.s32 	%r44, %r44, %r31;
	mov.b32 	%r43, %f153;
	setp.ne.s32 	%p16, %r44, 0;
	setp.ne.s32 	%p17, %r43, 0;
	and.pred  	%p18, %p16, %p17;
	@%p18 bra 	$L__BB0_12;
$L__BB0_13:
	setp.gt.u32 	%p19, %r5, 2139095039;
	selp.f32 	%f80, 0f7FFFFFFF, 0f4C000000, %p19;
	mul.f32 	%f81, %f153, 0f34000000;
	mul.f32 	%f154, %f80, %f81;
$L__BB0_14:
	abs.f32 	%f82, %f154;
	setp.nan.f32 	%p20, %f82, %f82;
	copysign.f32 	%f83, %f7, %f154;
	selp.f32 	%f84, %f154, %f83, %p20;
	mul.f32 	%f155, %f84, 0f42700000;
	bra.uni 	$L__BB0_19;
$L__BB0_15:
	setp.neu.f32 	%p6, %f4, %f2;
	@%p6 bra 	$L__BB0_17;
	sub.f32 	%f60, %f1, %f2;
	div.rn.f32 	%f61, %f60, %f5;
	add.f32 	%f62, %f61, 0f40000000;
	mul.f32 	%f155, %f62, 0f42700000;
	bra.uni 	$L__BB0_19;
$L__BB0_17:
	setp.neu.f32 	%p7, %f4, %f1;
	@%p7 bra 	$L__BB0_19;
	sub.f32 	%f57, %f3, %f2;
	div.rn.f32 	%f58, %f57, %f5;
	add.f32 	%f59, %f58, 0f40800000;
	mul.f32 	%f155, %f59, 0f42700000;
$L__BB0_19:
	setp.lt.f32 	%p21, %f155, 0f00000000;
	add.f32 	%f85, %f155, 0f43B40000;
	selp.f32 	%f25, %f85, %f155, %p21;
	min.f32 	%f86, %f47, 0f3F800000;
	max.f32 	%f87, %f86, 0f00000000;
	fma.rn.f32 	%f88, %f6, 0f40000000, 0fBF800000;
	abs.f32 	%f89, %f88;
	mov.f32 	%f90, 0f3F800000;
	sub.f32 	%f91, %f90, %f89;
	mul.f32 	%f26, %f87, %f91;
	div.rn.f32 	%f27, %f25, 0f42700000;
	abs.f32 	%f158, %f27;
	setp.lt.f32 	%p22, %f158, 0f40000000;
	@%p22 bra 	$L__BB0_30;
	setp.gtu.f32 	%p23, %f158, 0f4B800000;
	@%p23 bra 	$L__BB0_27;
	mov.f32 	%f92, 0f40000000;
	div.approx.f32 	%f93, %f158, %f92;
	cvt.rzi.f32.f32 	%f156, %f93;
	fma.rn.f32 	%f30, %f156, 0fC0000000, %f158;
	mov.b32 	%r12, %f30;
	setp.lt.u32 	%p24, %r12, 1073741824;
	@%p24 bra 	$L__BB0_26;
	setp.lt.u32 	%p25, %r12, -2147483647;
	@%p25 bra 	$L__BB0_24;
	add.f32 	%f97, %f156, 0fBF800000;
	setp.lt.f32 	%p28, %f30, 0fC0000000;
	add.f32 	%f98, %f97, 0fBF800000;
	selp.f32 	%f156, %f98, %f97, %p28;
	bra.uni 	$L__BB0_26;
$L__BB0_24:
	add.f32 	%f156, %f156, 0f3F800000;
	setp.ltu.f32 	%p26, %f30, 0f40800000;
	@%p26 bra 	$L__BB0_26;
	add.f32 	%f94, %f156, 0f3F800000;
	fma.rn.f32 	%f95, 0f40000000, 0fC0400000, %f30;
	setp.ge.f32 	%p27, %f95, 0f00000000;
	add.f32 	%f96, %f94, 0f3F800000;
	selp.f32 	%f156, %f96, %f94, %p27;
$L__BB0_26:
	fma.rn.f32 	%f158, %f156, 0fC0000000, %f158;
	bra.uni 	$L__BB0_30;
$L__BB0_27:
	mov.b32 	%r13, %f158;
	and.b32  	%r33, %r13, 8388607;
	or.b32  	%r45, %r33, 1065353216;
	mov.b32 	%f157, %r45;
	and.b32  	%r34, %r13, -8388608;
	add.s32 	%r46, %r34, -1073741824;
	setp.eq.s32 	%p29, %r46, 0;
	@%p29 bra 	$L__BB0_29;
$L__BB0_28:
	min.u32 	%r35, %r46, 192937984;
	add.s32 	%r36, %r45, %r35;
	mov.b32 	%f99, %r36;
	sub.f32 	%f100, %f99, %f99;
	add.f32 	%f101, %f100, %f99;
	sub.f32 	%f102, %f99, %f101;
	mov.f32 	%f103, 0f3F800000;
	fma.rz.f32 	%f104, %f102, %f103, %f101;
	cvt.rzi.f32.f32 	%f105, %f104;
	sub.f32 	%f157, %f99, %f105;
	sub.s32 	%r46, %r46, %r35;
	mov.b32 	%r45, %f157;
	setp.ne.s32 	%p30, %r46, 0;
	setp.ne.s32 	%p31, %r45, 0;
	and.pred  	%p32, %p30, %p31;
	@%p32 bra 	$L__BB0_28;
$L__BB0_29:
	setp.gt.u32 	%p33, %r13, 2139095039;
	selp.f32 	%f107, 0f7FFFFFFF, 0f4B800000, %p33;
	mul.f32 	%f108, %f157, 0f34000000;
	mul.f32 	%f158, %f107, %f108;
$L__BB0_30:
	abs.f32 	%f110, %f158;
	setp.nan.f32 	%p34, %f110, %f110;
	copysign.f32 	%f111, %f27, %f158;
	selp.f32 	%f112, %f158, %f111, %p34;
	add.f32 	%f113, %f112, 0fBF800000;
	abs.f32 	%f114, %f113;
	mov.f32 	%f115, 0f3F800000;
	sub.f32 	%f116, %f115, %f114;
	mul.f32 	%f41, %f26, %f116;
	setp.lt.f32 	%p35, %f25, 0f42700000;
	setp.ge.f32 	%p36, %f25, 0f00000000;
	and.pred  	%p37, %p35, %p36;
	mov.f32 	%f161, 0f00000000;
	mov.f32 	%f159, %f26;
	mov.f32 	%f160, %f41;
	@%p37 bra 	$L__BB0_36;
	setp.lt.f32 	%p38, %f25, 0f42F00000;
	setp.ge.f32 	%p39, %f25, 0f42700000;
	and.pred  	%p40, %p38, %p39;
	mov.f32 	%f149, 0f00000000;
	mov.f32 	%f159, %f41;
	mov.f32 	%f160, %f26;
	@%p40 bra 	$L__BB0_36;
	setp.ge.f32 	%p41, %f25, 0f42F00000;
	setp.lt.f32 	%p42, %f25, 0f43340000;
	and.pred  	%p43, %p41, %p42;
	mov.f32 	%f159, %f149;
	mov.f32 	%f160, %f26;
	mov.f32 	%f161, %f41;
	@%p43 bra 	$L__BB0_36;
	setp.ge.f32 	%p44, %f25, 0f43340000;
	setp.lt.f32 	%p45, %f25, 0f43700000;
	and.pred  	%p46, %p44, %p45;
	mov.f32 	%f150, 0f00000000;
	mov.f32 	%f159, %f149;
	mov.f32 	%f160, %f41;
	mov.f32 	%f161, %f26;
	@%p46 bra 	$L__BB0_36;
	setp.ge.f32 	%p47, %f25, 0f43700000;
	setp.lt.f32 	%p48, %f25, 0f43960000;
	and.pred  	%p49, %p47, %p48;
	mov.f32 	%f159, %f41;
	mov.f32 	%f160, %f150;
	mov.f32 	%f161, %f26;
	@%p49 bra 	$L__BB0_36;
	setp.ge.f32 	%p50, %f25, 0f43960000;
	setp.lt.f32 	%p51, %f25, 0f43B40000;
	and.pred  	%p52, %p50, %p51;
	selp.f32 	%f159, %f26, 0f00000000, %p52;
	selp.f32 	%f161, %f41, 0f00000000, %p52;
	mov.f32 	%f160, %f150;
$L__BB0_36:
	mul.f32 	%f122, %f26, 0f3F000000;
	sub.f32 	%f123, %f6, %f122;
	add.f32 	%f124, %f123, %f161;
	mul.f32 	%f125, %f124, 0f437F0000;
	mov.f32 	%f126, 0f3F000000;
	copysign.f32 	%f127, %f125, %f126;
	add.rz.f32 	%f128, %f125, %f127;
	cvt.rzi.f32.f32 	%f129, %f128;
	cvt.rzi.s32.f32 	%r37, %f129;
	cvt.rn.f32.s32 	%f130, %r37;
	min.f32 	%f131, %f130, 0f437F0000;
	max.f32 	%f132, %f131, 0f00000000;
	cvt.rzi.s32.f32 	%r38, %f132;
	cvta.to.global.u64 	%rd7, %rd2;
	add.s64 	%rd8, %rd7, %rd4;
	st.global.u8 	[%rd8], %r38;
	add.f32 	%f133, %f123, %f160;
	mul.f32 	%f134, %f133, 0f437F0000;
	copysign.f32 	%f135, %f134, %f126;
	add.rz.f32 	%f136, %f134, %f135;
	cvt.rzi.f32.f32 	%f137, %f136;
	cvt.rzi.s32.f32 	%r39, %f137;
	cvt.rn.f32.s32 	%f138, %r39;
	min.f32 	%f139, %f138, 0f437F0000;
	max.f32 	%f140, %f139, 0f00000000;
	cvt.rzi.s32.f32 	%r40, %f140;
	st.global.u8 	[%rd8+1], %r40;
	add.f32 	%f141, %f123, %f159;
	mul.f32 	%f142, %f141, 0f437F0000;
	copysign.f32 	%f143, %f142, %f126;
	add.rz.f32 	%f144, %f142, %f143;
	cvt.rzi.f32.f32 	%f145, %f144;
	cvt.rzi.s32.f32 	%r41, %f145;
	cvt.rn.f32.s32 	%f146, %r41;
	min.f32 	%f147, %f146, 0f437F0000;
	max.f32 	%f148, %f147, 0f00000000;
	cvt.rzi.s32.f32 	%r42, %f148;
	st.global.u8 	[%rd8+2], %r42;
$L__BB0_37:
	ret;

}


// ===== COMPILED SASS (sm_100) =====

	.target	sm_100

	.elftype	@"ET_EXEC"


//--------------------- .note.nv.tkinfo           --------------------------
	.section	.note.nv.tkinfo,"",@"SHT_NOTE"
	.sectionflags	@"SHF_NOTE_NV_TKINFO"
	.tkinfo
        /*0018*/ 	.word	0x00000002
        /*0030*/ 	.string	""
        /*0030*/ 	.string	"ptxas"
        /*0030*/ 	.string	"Cuda compilation tools, release 13.0, V13.0.88"
        /*0030*/ 	.string	"Build cuda_13.0.r13.0/compiler.36424714_0"
        /*0030*/ 	.string	"-arch sm_100 -m 64 "



//--------------------- .note.nv.cuinfo           --------------------------
	.section	.note.nv.cuinfo,"",@"SHT_NOTE"
	.sectionflags	@"SHF_NOTE_NV_CUINFO"
        /*0018*/ 	.short	0x0002
        /*001a*/ 	.short	0x0064
        /*001c*/ 	.short	0x0082
	.zero		2


//--------------------- .nv.info                  --------------------------
	.section	.nv.info,"",@"SHT_CUDA_INFO"
	.align	4


	//----- nvinfo : EIATTR_REGCOUNT
	.align		4
        /*0000*/ 	.byte	0x04, 0x2f
        /*0002*/ 	.short	(.L_1 - .L_0)
	.align		4
.L_0:
        /*0004*/ 	.word	index@(_Z9satKernelPKhPhiif)
        /*0008*/ 	.word	0x00000014


	//----- nvinfo : EIATTR_FRAME_SIZE
	.align		4
.L_1:
        /*000c*/ 	.byte	0x04, 0x11
        /*000e*/ 	.short	(.L_3 - .L_2)
	.align		4
.L_2:
        /*0010*/ 	.word	index@($__internal_0_$__cuda_sm3x_div_rn_noftz_f32_slowpath)
        /*0014*/ 	.word	0x00000000


	//----- nvinfo : EIATTR_FRAME_SIZE
	.align		4
.L_3:
        /*0018*/ 	.byte	0x04, 0x11
        /*001a*/ 	.short	(.L_5 - .L_4)
	.align		4
.L_4:
        /*001c*/ 	.word	index@(_Z9satKernelPKhPhiif)
        /*0020*/ 	.word	0x00000000


	//----- nvinfo : EIATTR_MIN_STACK_SIZE
	.align		4
.L_5:
        /*0024*/ 	.byte	0x04, 0x12
        /*0026*/ 	.short	(.L_7 - .L_6)
	.align		4
.L_6:
        /*0028*/ 	.word	index@(_Z9satKernelPKhPhiif)
        /*002c*/ 	.word	0x00000000
.L_7:


//--------------------- .nv.compat                --------------------------
	.section	.nv.compat,"",@"SHT_CUDA_COMPAT_INFO"
	.align	4
        /*0000*/ 	.byte	0x02, 0x09, 0x00, 0x00, 0x02, 0x02, 0x01, 0x00, 0x02, 0x05, 0x05, 0x00, 0x03, 0x07, 0x01, 0x01
        /*0010*/ 	.byte	0x02, 0x03, 0x00, 0x00, 0x02, 0x06, 0x01, 0x00, 0x04, 0x0b, 0x08, 0x00, 0x01, 0x00, 0x00, 0x00
        /*0020*/ 	.byte	0x00, 0x00, 0x00, 0x00


//--------------------- .nv.info._Z9satKernelPKhPhiif --------------------------
	.section	.nv.info._Z9satKernelPKhPhiif,"",@"SHT_CUDA_INFO"
	.sectionflags	@""
	.align	4


	//----- nvinfo : EIATTR_CUDA_API_VERSION
	.align		4
        /*0000*/ 	.byte	0x04, 0x37
        /*0002*/ 	.short	(.L_9 - .L_8)
.L_8:
        /*0004*/ 	.word	0x00000082


	//----- nvinfo : EIATTR_KPARAM_INFO
	.align		4
.L_9:
        /*0008*/ 	.byte	0x04, 0x17
        /*000a*/ 	.short	(.L_11 - .L_10)
.L_10:
        /*000c*/ 	.word	0x00000000
        /*0010*/ 	.short	0x0004
        /*0012*/ 	.short	0x0018
        /*0014*/ 	.byte	0x00, 0xf0, 0x11, 0x00


	//----- nvinfo : EIATTR_KPARAM_INFO
	.align		4
.L_11:
        /*0018*/ 	.byte	0x04, 0x17
        /*001a*/ 	.short	(.L_13 - .L_12)
.L_12:
        /*001c*/ 	.word	0x00000000
        /*0020*/ 	.short	0x0003
        /*0022*/ 	.short	0x0014
        /*0024*/ 	.byte	0x00, 0xf0, 0x11, 0x00


	//----- nvinfo : EIATTR_KPARAM_INFO
	.align		4
.L_13:
        /*0028*/ 	.byte	0x04, 0x17
        /*002a*/ 	.short	(.L_15 - .L_14)
.L_14:
        /*002c*/ 	.word	0x00000000
        /*0030*/ 	.short	0x0002
        /*0032*/ 	.short	0x0010
        /*0034*/ 	.byte	0x00, 0xf0, 0x11, 0x00


	//----- nvinfo : EIATTR_KPARAM_INFO
	.align		4
.L_15:
        /*0038*/ 	.byte	0x04, 0x17
        /*003a*/ 	.short	(.L_17 - .L_16)
.L_16:
        /*003c*/ 	.word	0x00000000
        /*0040*/ 	.short	0x0001
        /*0042*/ 	.short	0x0008
        /*0044*/ 	.byte	0x00, 0xf5, 0x21, 0x00


	//----- nvinfo : EIATTR_KPARAM_INFO
	.align		4
.L_17:
        /*0048*/ 	.byte	0x04, 0x17
        /*004a*/ 	.short	(.L_19 - .L_18)
.L_18:
        /*004c*/ 	.word	0x00000000
        /*0050*/ 	.short	0x0000
        /*0052*/ 	.short	0x0000
        /*0054*/ 	.byte	0x00, 0xf5, 0x21, 0x00


	//----- nvinfo : EIATTR_SPARSE_MMA_MASK
	.align		4
.L_19:
        /*0058*/ 	.byte	0x03, 0x50
        /*005a*/ 	.short	0x0000


	//----- nvinfo : EIATTR_MAXREG_COUNT
	.align		4
        /*005c*/ 	.byte	0x03, 0x1b
        /*005e*/ 	.short	0x00ff


	//----- nvinfo : EIATTR_MERCURY_ISA_VERSION
	.align		4
        /*0060*/ 	.byte	0x03, 0x5f
        /*0062*/ 	.short	0x0101


	//----- nvinfo : EIATTR_VRC_CTA_INIT_COUNT
	.align		4
        /*0064*/ 	.byte	0x02, 0x4a
	.zero		1
	.zero		1


	//----- nvinfo : EIATTR_EXIT_INSTR_OFFSETS
	.align		4
        /*0068*/ 	.byte	0x04, 0x1c
        /*006a*/ 	.short	(.L_21 - .L_20)


	//   ....[0]....
.L_20:
        /*006c*/ 	.word	0x000000c0


	//   ....[1]....
        /*0070*/ 	.word	0x000015e0


	//----- nvinfo : EIATTR_CRS_STACK_SIZE
	.align		4
.L_21:
        /*0074*/ 	.byte	0x04, 0x1e
        /*0076*/ 	.short	(.L_23 - .L_22)
.L_22:
        /*0078*/ 	.word	0x00000000


	//----- nvinfo : EIATTR_CBANK_PARAM_SIZE
	.align		4
.L_23:
        /*007c*/ 	.byte	0x03, 0x19
        /*007e*/ 	.short	0x001c


	//----- nvinfo : EIATTR_PARAM_CBANK
	.align		4
        /*0080*/ 	.byte	0x04, 0x0a
        /*0082*/ 	.short	(.L_25 - .L_24)
	.align		4
.L_24:
        /*0084*/ 	.word	index@(.nv.constant0._Z9satKernelPKhPhiif)
        /*0088*/ 	.short	0x0380
        /*008a*/ 	.short	0x001c


	//----- nvinfo : EIATTR_SW_WAR
	.align		4
.L_25:
        /*008c*/ 	.byte	0x04, 0x36
        /*008e*/ 	.short	(.L_27 - .L_26)
.L_26:
        /*0090*/ 	.word	0x00000008
.L_27:


//--------------------- .nv.callgraph             --------------------------
	.section	.nv.callgraph,"",@"SHT_CUDA_CALLGRAPH"
	.align	4
	.sectionentsize	8
	.align		4
        /*0000*/ 	.word	0x00000000
	.align		4
        /*0004*/ 	.word	0xffffffff
	.align		4
        /*0008*/ 	.word	0x00000000
	.align		4
        /*000c*/ 	.word	0xfffffffe
	.align		4
        /*0010*/ 	.word	0x00000000
	.align		4
        /*0014*/ 	.word	0xfffffffd
	.align		4
        /*0018*/ 	.word	0x00000000
	.align		4
        /*001c*/ 	.word	0xfffffffc


//--------------------- .text._Z9satKernelPKhPhiif --------------------------
	.section	.text._Z9satKernelPKhPhiif,"ax",@progbits
	.align	128
        .global         _Z9satKernelPKhPhiif
        .type           _Z9satKernelPKhPhiif,@function
        .size           _Z9satKernelPKhPhiif,(.L_x_48 - _Z9satKernelPKhPhiif)
        .other          _Z9satKernelPKhPhiif,@"STO_CUDA_ENTRY STV_DEFAULT"
_Z9satKernelPKhPhiif:
.text._Z9satKernelPKhPhiif:
[----:B------:R-:W-:Y:S01]  /*0000*/  LDC R1, c[0x0][0x37c] ;  /* 0x0000df00ff017b82 */ /* 0x000fe20000000800 */
[----:B------:R-:W0:Y:S07]  /*0010*/  S2R R3, SR_TID.X ;  /* 0x0000000000037919 */ /* 0x000e2e0000002100 */
[----:B------:R-:W0:Y:S01]  /*0020*/  S2UR UR4, SR_CTAID.X ;  /* 0x00000000000479c3 */ /* 0x000e220000002500 */
[----:B------:R-:W1:Y:S01]  /*0030*/  LDCU.64 UR6, c[0x0][0x390] ;  /* 0x00007200ff0677ac */ /* 0x000e620008000a00 */
[----:B------:R-:W2:Y:S06]  /*0040*/  S2R R5, SR_TID.Y ;  /* 0x0000000000057919 */ /* 0x000eac0000002200 */
[----:B------:R-:W0:Y:S08]  /*0050*/  LDC R0, c[0x0][0x360] ;  /* 0x0000d800ff007b82 */ /* 0x000e300000000800 */
[----:B------:R-:W2:Y:S08]  /*0060*/  S2UR UR5, SR_CTAID.Y ;  /* 0x00000000000579c3 */ /* 0x000eb00000002600 */
[----:B------:R-:W2:Y:S01]  /*0070*/  LDC R2, c[0x0][0x364] ;  /* 0x0000d900ff027b82 */ /* 0x000ea20000000800 */
[----:B0-----:R-:W-:-:S05]  /*0080*/  IMAD R0, R0, UR4, R3 ;  /* 0x0000000400007c24 */ /* 0x001fca000f8e0203 */
[----:B-1----:R-:W-:Y:S01]  /*0090*/  ISETP.GE.AND P0, PT, R0, UR7, PT ;  /* 0x0000000700007c0c */ /* 0x002fe2000bf06270 */
[----:B--2---:R-:W-:-:S05]  /*00a0*/  IMAD R3, R2, UR5, R5 ;  /* 0x0000000502037c24 */ /* 0x004fca000f8e0205 */
[----:B------:R-:W-:-:S13]  /*00b0*/  ISETP.GE.OR P0, PT, R3, UR6, P0 ;  /* 0x0000000603007c0c */ /* 0x000fda0008706670 */
[----:B------:R-:W-:Y:S05]  /*00c0*/  @P0 EXIT ;  /* 0x000000000000094d */ /* 0x000fea0003800000 */
[----:B------:R-:W0:Y:S01]  /*00d0*/  LDCU.64 UR8, c[0x0][0x380] ;  /* 0x00007000ff0877ac */ /* 0x000e220008000a00 */
[----:B------:R-:W-:Y:S01]  /*00e0*/  IMAD R6, R3, UR7, R0 ;  /* 0x0000000703067c24 */ /* 0x000fe2000f8e0200 */
[----:B------:R-:W1:Y:S03]  /*00f0*/  LDCU.64 UR4, c[0x0][0x358] ;  /* 0x00006b00ff0477ac */ /* 0x000e660008000a00 */
[----:B------:R-:W-:-:S05]  /*0100*/  IMAD R6, R6, 0x3, RZ ;  /* 0x0000000306067824 */ /* 0x000fca00078e02ff */
[----:B------:R-:W-:Y:S02]  /*0110*/  SHF.R.S32.HI R12, RZ, 0x1f, R6 ;  /* 0x0000001fff0c7819 */ /* 0x000fe40000011406 */
[----:B0-----:R-:W-:-:S04]  /*0120*/  IADD3 R4, P0, PT, R6, UR8, RZ ;  /* 0x0000000806047c10 */ /* 0x001fc8000ff1e0ff */
[----:B------:R-:W-:-:S05]  /*0130*/  IADD3.X R5, PT, PT, R12, UR9, RZ, P0, !PT ;  /* 0x000000090c057c10 */ /* 0x000fca00087fe4ff */
[----:B-1----:R-:W2:Y:S01]  /*0140*/  LDG.E.U8 R0, desc[UR4][R4.64] ;  /* 0x0000000404007981 */ /* 0x002ea2000c1e1100 */
[----:B------:R-:W-:Y:S01]  /*0150*/  IMAD.MOV.U32 R7, RZ, RZ, 0x3b808081 ;  /* 0x3b808081ff077424 */ /* 0x000fe200078e00ff */
[----:B------:R-:W-:Y:S01]  /*0160*/  BSSY.RECONVERGENT B0, `(.L_x_0) ;  /* 0x000000e000007945 */ /* 0x000fe20003800200 */
[----:B------:R-:W-:-:S04]  /*0170*/  IMAD.MOV.U32 R2, RZ, RZ, 0x437f0000 ;  /* 0x437f0000ff027424 */ /* 0x000fc800078e00ff */
[----:B------:R-:W-:-:S04]  /*0180*/  FFMA R2, R7, -R2, 1 ;  /* 0x3f80000007027423 */ /* 0x000fc80000000802 */
[----:B------:R-:W-:Y:S01]  /*0190*/  FFMA R7, R2, R7, 0.0039215688593685626984 ;  /* 0x3b80808102077423 */ /* 0x000fe20000000007 */
[----:B--2---:R-:W-:-:S04]  /*01a0*/  I2FP.F32.U32 R0, R0 ;  /* 0x0000000000007245 */ /* 0x004fc80000201000 */
[----:B------:R-:W0:Y:S01]  /*01b0*/  FCHK P0, R0, 255 ;  /* 0x437f000000007902 */ /* 0x000e220000000000 */
[----:B------:R-:W-:-:S04]  /*01c0*/  FFMA R2, R0, R7, RZ ;  /* 0x0000000700027223 */ /* 0x000fc800000000ff */
[----:B------:R-:W-:-:S04]  /*01d0*/  FFMA R3, R2, -255, R0 ;  /* 0xc37f000002037823 */ /* 0x000fc80000000000 */
[----:B------:R-:W-:Y:S01]  /*01e0*/  FFMA R7, R7, R3, R2 ;  /* 0x0000000307077223 */ /* 0x000fe20000000002 */
[----:B0-----:R-:W-:Y:S06]  /*01f0*/  @!P0 BRA `(.L_x_1) ;  /* 0x0000000000108947 */ /* 0x001fec0003800000 */
[----:B------:R-:W-:Y:S01]  /*0200*/  HFMA2 R3, -RZ, RZ, 3.748046875, 0 ;  /* 0x437f0000ff037431 */ /* 0x000fe200000001ff */
[----:B------:R-:W-:-:S07]  /*0210*/  MOV R10, 0x230 ;  /* 0x00000230000a7802 */ /* 0x000fce0000000f00 */
[----:B------:R-:W-:Y:S05]  /*0220*/  CALL.REL.NOINC `($__internal_0_$__cuda_sm3x_div_rn_noftz_f32_slowpath) ;  /* 0x0000001000f07944 */ /* 0x000fea0003c00000 */
[----:B------:R-:W-:-:S07]  /*0230*/  IMAD.MOV.U32 R7, RZ, RZ, R2 ;  /* 0x000000ffff077224 */ /* 0x000fce00078e0002 */
.L_x_1:
[----:B------:R-:W-:Y:S05]  /*0240*/  BSYNC.RECONVERGENT B0 ;  /* 0x0000000000007941 */ /* 0x000fea0003800200 */
.L_x_0:
[----:B------:R-:W2:Y:S01]  /*0250*/  LDG.E.U8 R0, desc[UR4][R4.64+0x1] ;  /* 0x0000010404007981 */ /* 0x000ea2000c1e1100 */
[----:B------:R-:W-:Y:S01]  /*0260*/  MOV R3, 0x437f0000 ;  /* 0x437f000000037802 */ /* 0x000fe20000000f00 */
[----:B------:R-:W-:Y:S01]  /*0270*/  IMAD.MOV.U32 R2, RZ, RZ, 0x3b808081 ;  /* 0x3b808081ff027424 */ /* 0x000fe200078e00ff */
[----:B------:R-:W-:Y:S03]  /*0280*/  BSSY.RECONVERGENT B0, `(.L_x_2) ;  /* 0x000000e000007945 */ /* 0x000fe60003800200 */
[----:B------:R-:W-:Y:S01]  /*0290*/  FFMA R9, R2, -R3, 1 ;  /* 0x3f80000002097423 */ /* 0x000fe20000000803 */
[----:B--2---:R-:W-:-:S03]  /*02a0*/  I2FP.F32.U32 R3, R0 ;  /* 0x0000000000037245 */ /* 0x004fc60000201000 */
[----:B------:R-:W-:Y:S01]  /*02b0*/  FFMA R0, R9, R2, 0.0039215688593685626984 ;  /* 0x3b80808109007423 */ /* 0x000fe20000000002 */
[----:B------:R-:W0:Y:S03]  /*02c0*/  FCHK P0, R3, 255 ;  /* 0x437f000003007902 */ /* 0x000e260000000000 */
[----:B------:R-:W-:-:S04]  /*02d0*/  FFMA R8, R0, R3, RZ ;  /* 0x0000000300087223 */ /* 0x000fc800000000ff */
[----:B------:R-:W-:-:S04]  /*02e0*/  FFMA R9, R8, -255, R3 ;  /* 0xc37f000008097823 */ /* 0x000fc80000000003 */
[----:B------:R-:W-:Y:S01]  /*02f0*/  FFMA R8, R0, R9, R8 ;  /* 0x0000000900087223 */ /* 0x000fe20000000008 */
[----:B0-----:R-:W-:Y:S06]  /*0300*/  @!P0 BRA `(.L_x_3) ;  /* 0x0000000000148947 */ /* 0x001fec0003800000 */
[----:B------:R-:W-:Y:S01]  /*0310*/  IMAD.MOV.U32 R0, RZ, RZ, R3 ;  /* 0x000000ffff007224 */ /* 0x000fe200078e0003 */
[----:B------:R-:W-:Y:S01]  /*0320*/  MOV R10, 0x350 ;  /* 0x00000350000a7802 */ /* 0x000fe20000000f00 */
[----:B------:R-:W-:-:S07]  /*0330*/  IMAD.MOV.U32 R3, RZ, RZ, 0x437f0000 ;  /* 0x437f0000ff037424 */ /* 0x000fce00078e00ff */
[----:B------:R-:W-:Y:S05]  /*0340*/  CALL.REL.NOINC `($__internal_0_$__cuda_sm3x_div_rn_noftz_f32_slowpath) ;  /* 0x0000001000a87944 */ /* 0x000fea0003c00000 */
[----:B------:R-:W-:-:S07]  /*0350*/  MOV R8, R2 ;  /* 0x0000000200087202 */ /* 0x000fce0000000f00 */
.L_x_3:
[----:B------:R-:W-:Y:S05]  /*0360*/  BSYNC.RECONVERGENT B0 ;  /* 0x0000000000007941 */ /* 0x000fea0003800200 */
.L_x_2:
[----:B------:R-:W2:Y:S01]  /*0370*/  LDG.E.U8 R4, desc[UR4][R4.64+0x2] ;  /* 0x0000020404047981 */ /* 0x000ea2000c1e1100 */
        /* <DEDUP_REMOVED lines=11> */
[----:B------:R-:W-:Y:S01]  /*0430*/  MOV R0, R3 ;  /* 0x0000000300007202 */ /* 0x000fe20000000f00 */
[----:B------:R-:W-:Y:S01]  /*0440*/  IMAD.MOV.U32 R3, RZ, RZ, 0x437f0000 ;  /* 0x437f0000ff037424 */ /* 0x000fe200078e00ff */
[----:B------:R-:W-:-:S07]  /*0450*/  MOV R10, 0x470 ;  /* 0x00000470000a7802 */ /* 0x000fce0000000f00 */
[----:B------:R-:W-:Y:S05]  /*0460*/  CALL.REL.NOINC `($__internal_0_$__cuda_sm3x_div_rn_noftz_f32_slowpath) ;  /* 0x0000001000607944 */ /* 0x000fea0003c00000 */
[----:B------:R-:W-:-:S07]  /*0470*/  IMAD.MOV.U32 R9, RZ, RZ, R2 ;  /* 0x000000ffff097224 */ /* 0x000fce00078e0002 */
.L_x_5:
[----:B------:R-:W-:Y:S05]  /*0480*/  BSYNC.RECONVERGENT B0 ;  /* 0x0000000000007941 */ /* 0x000fea0003800200 */
.L_x_4:
[CCC-:B------:R-:W-:Y:S01]  /*0490*/  FMNMX3 R5, R8.reuse, R9.reuse, R7.reuse, !PT ;  /* 0x0000000908057276 */ /* 0x1c0fe20007800007 */
[----:B------:R-:W-:Y:S01]  /*04a0*/  BSSY.RECONVERGENT B0, `(.L_x_6) ;  /* 0x000007b000007945 */ /* 0x000fe20003800200 */
[----:B------:R-:W-:-:S05]  /*04b0*/  FMNMX3 R0, R8, R9, R7, PT ;  /* 0x0000000908007276 */ /* 0x000fca0003800007 */
[C-C-:B------:R-:W-:Y:S01]  /*04c0*/  FADD R3, R5.reuse, -R0.reuse ;  /* 0x8000000005037221 */ /* 0x140fe20000000000 */
[----:B------:R-:W-:Y:S01]  /*04d0*/  FADD R4, R5, R0 ;  /* 0x0000000005047221 */ /* 0x000fe20000000000 */
[----:B------:R-:W-:-:S03]  /*04e0*/  HFMA2 R0, -RZ, RZ, 0, 0 ;  /* 0x00000000ff007431 */ /* 0x000fc600000001ff */
[----:B------:R-:W-:Y:S01]  /*04f0*/  FSETP.NEU.AND P0, PT, R3, RZ, PT ;  /* 0x000000ff0300720b */ /* 0x000fe20003f0d000 */
[----:B------:R-:W-:-:S12]  /*0500*/  FMUL R4, R4, 0.5 ;  /* 0x3f00000004047820 */ /* 0x000fd80000400000 */
[----:B------:R-:W-:Y:S05]  /*0510*/  @!P0 BRA `(.L_x_7) ;  /* 0x0000000400cc8947 */ /* 0x000fea0003800000 */
[----:B------:R-:W-:-:S13]  /*0520*/  FSETP.NEU.AND P0, PT, R5, R9, PT ;  /* 0x000000090500720b */ /* 0x000fda0003f0d000 */
[----:B------:R-:W-:Y:S05]  /*0530*/  @P0 BRA `(.L_x_8) ;  /* 0x0000000400280947 */ /* 0x000fea0003800000 */
[----:B------:R-:W0:Y:S01]  /*0540*/  MUFU.RCP R2, R3 ;  /* 0x0000000300027308 */ /* 0x000e220000001000 */
[----:B------:R-:W-:Y:S01]  /*0550*/  FADD R0, R8, -R7 ;  /* 0x8000000708007221 */ /* 0x000fe20000000000 */
[----:B------:R-:W-:Y:S06]  /*0560*/  BSSY.RECONVERGENT B1, `(.L_x_9) ;  /* 0x000000a000017945 */ /* 0x000fec0003800200 */
[----:B------:R-:W1:Y:S01]  /*0570*/  FCHK P0, R0, R3 ;  /* 0x0000000300007302 */ /* 0x000e620000000000 */
[----:B0-----:R-:W-:-:S04]  /*0580*/  FFMA R5, -R3, R2, 1 ;  /* 0x3f80000003057423 */ /* 0x001fc80000000102 */
[----:B------:R-:W-:-:S04]  /*0590*/  FFMA R5, R2, R5, R2 ;  /* 0x0000000502057223 */ /* 0x000fc80000000002 */
[----:B------:R-:W-:-:S04]  /*05a0*/  FFMA R2, R0, R5, RZ ;  /* 0x0000000500027223 */ /* 0x000fc800000000ff */
[----:B------:R-:W-:-:S04]  /*05b0*/  FFMA R7, -R3, R2, R0 ;  /* 0x0000000203077223 */ /* 0x000fc80000000100 */
[----:B------:R-:W-:Y:S01]  /*05c0*/  FFMA R2, R5, R7, R2 ;  /* 0x0000000705027223 */ /* 0x000fe20000000002 */
[----:B-1----:R-:W-:Y:S06]  /*05d0*/  @!P0 BRA `(.L_x_10) ;  /* 0x0000000000088947 */ /* 0x002fec0003800000 */
[----:B------:R-:W-:-:S07]  /*05e0*/  MOV R10, 0x600 ;  /* 0x00000600000a7802 */ /* 0x000fce0000000f00 */
[----:B------:R-:W-:Y:S05]  /*05f0*/  CALL.REL.NOINC `($__internal_0_$__cuda_sm3x_div_rn_noftz_f32_slowpath) ;  /* 0x0000000c00fc7944 */ /* 0x000fea0003c00000 */
.L_x_10:
[----:B------:R-:W-:Y:S05]  /*0600*/  BSYNC.RECONVERGENT B1 ;  /* 0x0000000000017941 */ /* 0x000fea0003800200 */
.L_x_9:
[C---:B------:R-:W-:Y:S01]  /*0610*/  FSETP.GEU.AND P0, PT, |R2|.reuse, 6, PT ;  /* 0x40c000000200780b */ /* 0x040fe20003f0e200 */
[----:B------:R-:W-:Y:S01]  /*0620*/  BSSY.RECONVERGENT B1, `(.L_x_11) ;  /* 0x0000036000017945 */ /* 0x000fe20003800200 */
[----:B------:R-:W-:-:S11]  /*0630*/  FADD R3, |R2|, -RZ ;  /* 0x800000ff02037221 */ /* 0x000fd60000000200 */
[----:B------:R-:W-:Y:S05]  /*0640*/  @!P0 BRA `(.L_x_12) ;  /* 0x0000000000cc8947 */ /* 0x000fea0003800000 */
[----:B------:R-:W-:-:S13]  /*0650*/  FSETP.GTU.AND P0, PT, R3, 50331648, PT ;  /* 0x4c4000000300780b */ /* 0x000fda0003f0c000 */
[----:B------:R-:W-:Y:S05]  /*0660*/  @P0 BRA `(.L_x_13) ;  /* 0x00000000005c0947 */ /* 0x000fea0003800000 */
[----:B------:R-:W-:Y:S01]  /*0670*/  FMUL R0, R3, 0.16666667163372039795 ;  /* 0x3e2aaaab03007820 */ /* 0x000fe20000400000 */
[----:B------:R-:W-:Y:S05]  /*0680*/  BSSY.RECONVERGENT B2, `(.L_x_14) ;  /* 0x0000013000027945 */ /* 0x000fea0003800200 */
[----:B------:R-:W0:Y:S02]  /*0690*/  FRND.TRUNC R0, R0 ;  /* 0x0000000000007307 */ /* 0x000e24000020d000 */
[----:B0-----:R-:W-:-:S05]  /*06a0*/  FFMA R8, R0, -6, R3 ;  /* 0xc0c0000000087823 */ /* 0x001fca0000000003 */
[----:B------:R-:W-:-:S13]  /*06b0*/  ISETP.GE.U32.AND P0, PT, R8, 0x40c00000, PT ;  /* 0x40c000000800780c */ /* 0x000fda0003f06070 */
[----:B------:R-:W-:Y:S05]  /*06c0*/  @!P0 BRA `(.L_x_15) ;  /* 0x0000000000388947 */ /* 0x000fea0003800000 */
[----:B------:R-:W-:-:S04]  /*06d0*/  ISETP.GE.U32.AND P0, PT, R8, -0x7fffffff, PT ;  /* 0x800000010800780c */ /* 0x000fc80003f06070 */
[----:B------:R-:W-:-:S09]  /*06e0*/  FSETP.GEU.OR P1, PT, R8, -6, !P0 ;  /* 0xc0c000000800780b */ /* 0x000fd2000472e400 */
[----:B------:R-:W-:-:S04]  /*06f0*/  @P0 FADD R5, R0, -1 ;  /* 0xbf80000000050421 */ /* 0x000fc80000000000 */
[----:B------:R-:W-:-:S04]  /*0700*/  @!P1 FADD R5, R5, -1 ;  /* 0xbf80000005059421 */ /* 0x000fc80000000000 */
[----:B------:R-:W-:Y:S01]  /*0710*/  @P0 IMAD.MOV.U32 R0, RZ, RZ, R5 ;  /* 0x000000ffff000224 */ /* 0x000fe200078e0005 */
[----:B------:R-:W-:Y:S06]  /*0720*/  @P0 BRA `(.L_x_15) ;  /* 0x0000000000200947 */ /* 0x000fec0003800000 */
[----:B------:R-:W-:Y:S01]  /*0730*/  FSETP.GE.AND P0, PT, R8, 12, PT ;  /* 0x414000000800780b */ /* 0x000fe20003f06000 */
[----:B------:R-:W-:-:S12]  /*0740*/  FADD R0, R0, 1 ;  /* 0x3f80000000007421 */ /* 0x000fd80000000000 */
[----:B------:R-:W-:-:S04]  /*0750*/  @P0 IMAD.MOV.U32 R5, RZ, RZ, 0x40c00000 ;  /* 0x40c00000ff050424 */ /* 0x000fc800078e00ff */
[----:B------:R-:W-:-:S05]  /*0760*/  @P0 FFMA R5, R5, -3, R8 ;  /* 0xc040000005050823 */ /* 0x000fca0000000008 */
[----:B------:R-:W-:Y:S01]  /*0770*/  FSETP.GE.AND P1, PT, R5, RZ, P0 ;  /* 0x000000ff0500720b */ /* 0x000fe20000726000 */
[----:B------:R-:W-:-:S12]  /*0780*/  @P0 FADD R5, R0, 1 ;  /* 0x3f80000000050421 */ /* 0x000fd80000000000 */
[----:B------:R-:W-:-:S05]  /*0790*/  @P1 FADD R5, R5, 1 ;  /* 0x3f80000005051421 */ /* 0x000fca0000000000 */
[----:B------:R-:W-:-:S07]  /*07a0*/  @P0 MOV R0, R5 ;  /* 0x0000000500000202 */ /* 0x000fce0000000f00 */
.L_x_15:
[----:B------:R-:W-:Y:S05]  /*07b0*/  BSYNC.RECONVERGENT B2 ;  /* 0x0000000000027941 */ /* 0x000fea0003800200 */
.L_x_14:
[----:B------:R-:W-:Y:S01]  /*07c0*/  FFMA R3, R0, -6, R3 ;  /* 0xc0c0000000037823 */ /* 0x000fe20000000003 */
[----:B------:R-:W-:Y:S06]  /*07d0*/  BRA `(.L_x_12) ;  /* 0x0000000000687947 */ /* 0x000fec0003800000 */
.L_x_13:
[C---:B------:R-:W-:Y:S01]  /*07e0*/  LOP3.LUT R0, R3.reuse, 0xff800000, RZ, 0xc0, !PT ;  /* 0xff80000003007812 */ /* 0x040fe200078ec0ff */
[----:B------:R-:W-:Y:S01]  /*07f0*/  IMAD.MOV.U32 R9, RZ, RZ, 0x7fffffff ;  /* 0x7fffffffff097424 */ /* 0x000fe200078e00ff */
[C---:B------:R-:W-:Y:S01]  /*0800*/  ISETP.GT.U32.AND P0, PT, R3.reuse, 0x7f7fffff, PT ;  /* 0x7f7fffff0300780c */ /* 0x040fe20003f04070 */
[----:B------:R-:W-:Y:S02]  /*0810*/  BSSY.RECONVERGENT B2, `(.L_x_16) ;  /* 0x0000014000027945 */ /* 0x000fe40003800200 */
[----:B------:R-:W-:Y:S01]  /*0820*/  VIADD R5, R0, 0xbf800000 ;  /* 0xbf80000000057836 */ /* 0x000fe20000000000 */
[----:B------:R-:W-:Y:S02]  /*0830*/  LOP3.LUT R0, R3, 0x7fffff, RZ, 0xc0, !PT ;  /* 0x007fffff03007812 */ /* 0x000fe400078ec0ff */
[----:B------:R-:W-:Y:S02]  /*0840*/  FSEL R9, R9, 33554432, P0 ;  /* 0x4c00000009097808 */ /* 0x000fe40000000000 */
[----:B------:R-:W-:-:S02]  /*0850*/  ISETP.NE.AND P1, PT, R5, RZ, PT ;  /* 0x000000ff0500720c */ /* 0x000fc40003f25270 */
[----:B------:R-:W-:-:S11]  /*0860*/  LOP3.LUT R0, R0, 0x3f800000, RZ, 0xfc, !PT ;  /* 0x3f80000000007812 */ /* 0x000fd600078efcff */
[----:B------:R-:W-:Y:S05]  /*0870*/  @!P1 BRA `(.L_x_17) ;  /* 0x0000000000349947 */ /* 0x000fea0003800000 */
.L_x_18:
[----:B------:R-:W-:-:S04]  /*0880*/  VIMNMX.U32 R3, PT, PT, R5, 0xb800000, PT ;  /* 0x0b80000005037848 */ /* 0x000fc80003fe0000 */
[----:B------:R-:W-:Y:S01]  /*0890*/  IADD3 R0, PT, PT, R3, R0, RZ ;  /* 0x0000000003007210 */ /* 0x000fe20007ffe0ff */
[----:B------:R-:W-:-:S04]  /*08a0*/  IMAD.IADD R5, R5, 0x1, -R3 ;  /* 0x0000000105057824 */ /* 0x000fc800078e0a03 */
[----:B------:R-:W-:Y:S01]  /*08b0*/  FMUL R7, R0, 0.6666666865348815918 ;  /* 0x3f2aaaab00077820 */ /* 0x000fe20000400000 */
[----:B------:R-:W-:-:S03]  /*08c0*/  ISETP.NE.AND P1, PT, R5, RZ, PT ;  /* 0x000000ff0500720c */ /* 0x000fc60003f25270 */
[----:B------:R-:W-:-:S04]  /*08d0*/  FFMA R8, R7, -1.5, R0 ;  /* 0xbfc0000007087823 */ /* 0x000fc80000000000 */
[----:B------:R-:W-:-:S04]  /*08e0*/  FFMA R7, R8, 0.6666666865348815918, R7 ;  /* 0x3f2aaaab08077823 */ /* 0x000fc80000000007 */
[----:B------:R-:W-:-:S04]  /*08f0*/  FFMA R8, R7, -1.5, R0 ;  /* 0xbfc0000007087823 */ /* 0x000fc80000000000 */
[----:B------:R-:W-:-:S04]  /*0900*/  FFMA.RZ R8, R8, 0.6666666865348815918, R7 ;  /* 0x3f2aaaab08087823 */ /* 0x000fc8000000c007 */
[----:B------:R-:W0:Y:S02]  /*0910*/  FRND.TRUNC R7, R8 ;  /* 0x0000000800077307 */ /* 0x000e24000020d000 */
[----:B0-----:R-:W-:-:S05]  /*0920*/  FFMA R0, R7, -1.5, R0 ;  /* 0xbfc0000007007823 */ /* 0x001fca0000000000 */
[----:B------:R-:W-:-:S13]  /*0930*/  ISETP.NE.AND P0, PT, R0, RZ, PT ;  /* 0x000000ff0000720c */ /* 0x000fda0003f05270 */
[----:B------:R-:W-:Y:S05]  /*0940*/  @P0 BRA P1, `(.L_x_18) ;  /* 0xfffffffc00cc0947 */ /* 0x000fea000083ffff */
.L_x_17:
[----:B------:R-:W-:Y:S05]  /*0950*/  BSYNC.RECONVERGENT B2 ;  /* 0x0000000000027941 */ /* 0x000fea0003800200 */
.L_x_16:
[----:B------:R-:W-:-:S04]  /*0960*/  FMUL R0, R0, 1.1920928955078125e-07 ;  /* 0x3400000000007820 */ /* 0x000fc80000400000 */
[----:B------:R-:W-:-:S07]  /*0970*/  FMUL R3, R9, R0 ;  /* 0x0000000009037220 */ /* 0x000fce0000400000 */
.L_x_12:
[----:B------:R-:W-:Y:S05]  /*0980*/  BSYNC.RECONVERGENT B1 ;  /* 0x0000000000017941 */ /* 0x000fea0003800200 */
.L_x_11:
[C---:B------:R-:W-:Y:S02]  /*0990*/  FSETP.NAN.AND P0, PT, |R3|.reuse, |R3|, PT ;  /* 0x400000030300720b */ /* 0x040fe40003f08200 */
[----:B------:R-:W-:-:S04]  /*09a0*/  LOP3.LUT R2, R3, 0x80000000, R2, 0xb8, !PT ;  /* 0x8000000003027812 */ /* 0x000fc800078eb802 */
[----:B------:R-:W-:-:S05]  /*09b0*/  FSEL R2, R3, R2, P0 ;  /* 0x0000000203027208 */ /* 0x000fca0000000000 */
[----:B------:R-:W-:Y:S01]  /*09c0*/  FMUL R0, R2, 60 ;  /* 0x4270000002007820 */ /* 0x000fe20000400000 */
[----:B------:R-:W-:Y:S06]  /*09d0*/  BRA `(.L_x_7) ;  /* 0x00000000009c7947 */ /* 0x000fec0003800000 */
.L_x_8:
[----:B------:R-:W-:-:S13]  /*09e0*/  FSETP.NEU.AND P0, PT, R5, R8, PT ;  /* 0x000000080500720b */ /* 0x000fda0003f0d000 */
[----:B------:R-:W-:Y:S05]  /*09f0*/  @P0 BRA `(.L_x_19) ;  /* 0x0000000000480947 */ /* 0x000fea0003800000 */
[----:B------:R-:W0:Y:S01]  /*0a00*/  MUFU.RCP R0, R3 ;  /* 0x0000000300007308 */ /* 0x000e220000001000 */
[----:B------:R-:W-:Y:S01]  /*0a10*/  FADD R8, -R8, R7 ;  /* 0x0000000708087221 */ /* 0x000fe20000000100 */
        /* <DEDUP_REMOVED lines=8> */
[----:B------:R-:W-:Y:S01]  /*0aa0*/  IMAD.MOV.U32 R0, RZ, RZ, R8 ;  /* 0x000000ffff007224 */ /* 0x000fe200078e0008 */
[----:B------:R-:W-:-:S07]  /*0ab0*/  MOV R10, 0xad0 ;  /* 0x00000ad0000a7802 */ /* 0x000fce0000000f00 */
[----:B------:R-:W-:Y:S05]  /*0ac0*/  CALL.REL.NOINC `($__internal_0_$__cuda_sm3x_div_rn_noftz_f32_slowpath) ;  /* 0x0000000800c87944 */ /* 0x000fea0003c00000 */
[----:B------:R-:W-:-:S07]  /*0ad0*/  MOV R0, R2 ;  /* 0x0000000200007202 */ /* 0x000fce0000000f00 */
.L_x_21:
[----:B------:R-:W-:Y:S05]  /*0ae0*/  BSYNC.RECONVERGENT B1 ;  /* 0x0000000000017941 */ /* 0x000fea0003800200 */
.L_x_20:
[----:B------:R-:W-:-:S04]  /*0af0*/  FADD R0, R0, 2 ;  /* 0x4000000000007421 */ /* 0x000fc80000000000 */
[----:B------:R-:W-:Y:S01]  /*0b00*/  FMUL R0, R0, 60 ;  /* 0x4270000000007820 */ /* 0x000fe20000400000 */
[----:B------:R-:W-:Y:S06]  /*0b10*/  BRA `(.L_x_7) ;  /* 0x00000000004c7947 */ /* 0x000fec0003800000 */
.L_x_19:
        /* <DEDUP_REMOVED lines=15> */
[----:B------:R-:W-:-:S07]  /*0c10*/  IMAD.MOV.U32 R0, RZ, RZ, R2 ;  /* 0x000000ffff007224 */ /* 0x000fce00078e0002 */
.L_x_23:
[----:B------:R-:W-:Y:S05]  /*0c20*/  BSYNC.RECONVERGENT B1 ;  /* 0x0000000000017941 */ /* 0x000fea0003800200 */
.L_x_22:
[----:B------:R-:W-:-:S04]  /*0c30*/  FADD R0, R0, 4 ;  /* 0x4080000000007421 */ /* 0x000fc80000000000 */
[----:B------:R-:W-:-:S07]  /*0c40*/  FMUL R0, R0, 60 ;  /* 0x4270000000007820 */ /* 0x000fce0000400000 */
.L_x_7:
[----:B------:R-:W-:Y:S05]  /*0c50*/  BSYNC.RECONVERGENT B0 ;  /* 0x0000000000007941 */ /* 0x000fea0003800200 */
.L_x_6:
[----:B------:R-:W-:Y:S01]  /*0c60*/  FSETP.GEU.AND P0, PT, R0, RZ, PT ;  /* 0x000000ff0000720b */ /* 0x000fe20003f0e000 */
[----:B------:R-:W-:Y:S01]  /*0c70*/  HFMA2 R3, -RZ, RZ, 1.1328125, -0.00013840198516845703125 ;  /* 0x3c888889ff037431 */ /* 0x000fe200000001ff */
[----:B------:R-:W0:Y:S01]  /*0c80*/  LDCU UR6, c[0x0][0x398] ;  /* 0x00007300ff0677ac */ /* 0x000e220008000800 */
[----:B------:R-:W-:Y:S01]  /*0c90*/  IMAD.MOV.U32 R2, RZ, RZ, 0x42700000 ;  /* 0x42700000ff027424 */ /* 0x000fe200078e00ff */
[----:B------:R-:W-:Y:S01]  /*0ca0*/  BSSY.RECONVERGENT B0, `(.L_x_24) ;  /* 0x0000011000007945 */ /* 0x000fe20003800200 */
[----:B------:R-:W-:Y:S02]  /*0cb0*/  IMAD.MOV.U32 R5, RZ, RZ, 0x40000000 ;  /* 0x40000000ff057424 */ /* 0x000fe400078e00ff */
[----:B------:R-:W-:-:S06]  /*0cc0*/  FFMA R2, R3, -R2, 1 ;  /* 0x3f80000003027423 */ /* 0x000fcc0000000802 */
[----:B------:R-:W-:Y:S01]  /*0cd0*/  @!P0 FADD R0, R0, 360 ;  /* 0x43b4000000008421 */ /* 0x000fe20000000000 */
[----:B------:R-:W-:Y:S01]  /*0ce0*/  FFMA R3, R2, R3, 0.016666667535901069641 ;  /* 0x3c88888902037423 */ /* 0x000fe20000000003 */
[----:B------:R-:W-:Y:S02]  /*0cf0*/  FFMA R2, R4, R5, -1 ;  /* 0xbf80000004027423 */ /* 0x000fe40000000005 */
[----:B------:R-:W1:Y:S01]  /*0d00*/  FCHK P0, R0, 60 ;  /* 0x4270000000007902 */ /* 0x000e620000000000 */
[----:B------:R-:W-:Y:S01]  /*0d10*/  FFMA R7, R0, R3, RZ ;  /* 0x0000000300077223 */ /* 0x000fe200000000ff */
[----:B0-----:R-:W-:Y:S01]  /*0d20*/  FADD.SAT R5, RZ, UR6 ;  /* 0x00000006ff057e21 */ /* 0x001fe20008002000 */
[----:B------:R-:W-:Y:S02]  /*0d30*/  FADD R2, -|R2|, 1 ;  /* 0x3f80000002027421 */ /* 0x000fe40000000300 */
[----:B------:R-:W-:Y:S02]  /*0d40*/  FFMA R8, R7, -60, R0 ;  /* 0xc270000007087823 */ /* 0x000fe40000000000 */
[----:B------:R-:W-:-:S02]  /*0d50*/  FMUL R5, R5, R2 ;  /* 0x0000000205057220 */ /* 0x000fc40000400000 */
[----:B------:R-:W-:Y:S01]  /*0d60*/  FFMA R2, R3, R8, R7 ;  /* 0x0000000803027223 */ /* 0x000fe20000000007 */
[----:B-1----:R-:W-:Y:S06]  /*0d70*/  @!P0 BRA `(.L_x_25) ;  /* 0x00000000000c8947 */ /* 0x002fec0003800000 */
[----:B------:R-:W-:Y:S02]  /*0d80*/  MOV R3, 0x42700000 ;  /* 0x4270000000037802 */ /* 0x000fe40000000f00 */
[----:B------:R-:W-:-:S07]  /*0d90*/  MOV R10, 0xdb0 ;  /* 0x00000db0000a7802 */ /* 0x000fce0000000f00 */
[----:B------:R-:W-:Y:S05]  /*0da0*/  CALL.REL.NOINC `($__internal_0_$__cuda_sm3x_div_rn_noftz_f32_slowpath) ;  /* 0x0000000800107944 */ /* 0x000fea0003c00000 */
.L_x_25:
[----:B------:R-:W-:Y:S05]  /*0db0*/  BSYNC.RECONVERGENT B0 ;  /* 0x0000000000007941 */ /* 0x000fea0003800200 */
.L_x_24:
[C---:B------:R-:W-:Y:S01]  /*0dc0*/  FSETP.GEU.AND P0, PT, |R2|.reuse, 2, PT ;  /* 0x400000000200780b */ /* 0x040fe20003f0e200 */
[----:B------:R-:W-:Y:S01]  /*0dd0*/  BSSY.RECONVERGENT B0, `(.L_x_26) ;  /* 0x0000035000007945 */ /* 0x000fe20003800200 */
[----:B------:R-:W-:-:S11]  /*0de0*/  FADD R3, |R2|, -RZ ;  /* 0x800000ff02037221 */ /* 0x000fd60000000200 */
[----:B------:R-:W-:Y:S05]  /*0df0*/  @!P0 BRA `(.L_x_27) ;  /* 0x0000000000c88947 */ /* 0x000fea0003800000 */
[----:B------:R-:W-:-:S13]  /*0e00*/  FSETP.GTU.AND P0, PT, R3, 16777216, PT ;  /* 0x4b8000000300780b */ /* 0x000fda0003f0c000 */
[----:B------:R-:W-:Y:S05]  /*0e10*/  @P0 BRA `(.L_x_28) ;  /* 0x00000000005c0947 */ /* 0x000fea0003800000 */
[----:B------:R-:W-:Y:S01]  /*0e20*/  FMUL R7, R3, 0.5 ;  /* 0x3f00000003077820 */ /* 0x000fe20000400000 */
[----:B------:R-:W-:Y:S03]  /*0e30*/  BSSY.RECONVERGENT B1, `(.L_x_29) ;  /* 0x0000013000017945 */ /* 0x000fe60003800200 */
        /* <DEDUP_REMOVED lines=18> */
.L_x_30:
[----:B------:R-:W-:Y:S05]  /*0f60*/  BSYNC.RECONVERGENT B1 ;  /* 0x0000000000017941 */ /* 0x000fea0003800200 */
.L_x_29:
[----:B------:R-:W-:Y:S01]  /*0f70*/  FFMA R3, R8, -2, R3 ;  /* 0xc000000008037823 */ /* 0x000fe20000000003 */
[----:B------:R-:W-:Y:S06]  /*0f80*/  BRA `(.L_x_27) ;  /* 0x0000000000647947 */ /* 0x000fec0003800000 */
.L_x_28:
[C---:B------:R-:W-:Y:S01]  /*0f90*/  LOP3.LUT R7, R3.reuse, 0xff800000, RZ, 0xc0, !PT ;  /* 0xff80000003077812 */ /* 0x040fe200078ec0ff */
[----:B------:R-:W-:Y:S01]  /*0fa0*/  IMAD.MOV.U32 R11, RZ, RZ, 0x7fffffff ;  /* 0x7fffffffff0b7424 */ /* 0x000fe200078e00ff */
[----:B------:R-:W-:Y:S01]  /*0fb0*/  ISETP.GT.U32.AND P0, PT, R3, 0x7f7fffff, PT ;  /* 0x7f7fffff0300780c */ /* 0x000fe20003f04070 */
[----:B------:R-:W-:Y:S02]  /*0fc0*/  BSSY.RECONVERGENT B1, `(.L_x_31) ;  /* 0x0000013000017945 */ /* 0x000fe40003800200 */
[----:B------:R-:W-:Y:S01]  /*0fd0*/  VIADD R8, R7, 0xc0000000 ;  /* 0xc000000007087836 */ /* 0x000fe20000000000 */
[----:B------:R-:W-:Y:S02]  /*0fe0*/  LOP3.LUT R7, R3, 0x7fffff, RZ, 0xc0, !PT ;  /* 0x007fffff03077812 */ /* 0x000fe400078ec0ff */
[----:B------:R-:W-:Y:S02]  /*0ff0*/  FSEL R11, R11, 16777216, P0 ;  /* 0x4b8000000b0b7808 */ /* 0x000fe40000000000 */
[----:B------:R-:W-:-:S02]  /*1000*/  ISETP.NE.AND P1, PT, R8, RZ, PT ;  /* 0x000000ff0800720c */ /* 0x000fc40003f25270 */
[----:B------:R-:W-:-:S11]  /*1010*/  LOP3.LUT R7, R7, 0x3f800000, RZ, 0xfc, !PT ;  /* 0x3f80000007077812 */ /* 0x000fd600078efcff */
[----:B------:R-:W-:Y:S05]  /*1020*/  @!P1 BRA `(.L_x_32) ;  /* 0x0000000000309947 */ /* 0x000fea0003800000 */
.L_x_33:
[----:B------:R-:W-:-:S04]  /*1030*/  VIMNMX.U32 R3, PT, PT, R8, 0xb800000, PT ;  /* 0x0b80000008037848 */ /* 0x000fc80003fe0000 */
[----:B------:R-:W-:Y:S01]  /*1040*/  IADD3 R7, PT, PT, R3, R7, RZ ;  /* 0x0000000703077210 */ /* 0x000fe20007ffe0ff */
[----:B------:R-:W-:-:S04]  /*1050*/  IMAD.IADD R8, R8, 0x1, -R3 ;  /* 0x0000000108087824 */ /* 0x000fc800078e0a03 */
[----:B------:R-:W-:Y:S01]  /*1060*/  FADD R10, R7, -R7 ;  /* 0x80000007070a7221 */ /* 0x000fe20000000000 */
[----:B------:R-:W-:-:S03]  /*1070*/  ISETP.NE.AND P1, PT, R8, RZ, PT ;  /* 0x000000ff0800720c */ /* 0x000fc60003f25270 */
[----:B------:R-:W-:-:S04]  /*1080*/  FADD R10, R7, R10 ;  /* 0x0000000a070a7221 */ /* 0x000fc80000000000 */
[----:B------:R-:W-:-:S04]  /*1090*/  FADD R9, R7, -R10 ;  /* 0x8000000a07097221 */ /* 0x000fc80000000000 */
[----:B------:R-:W-:-:S04]  /*10a0*/  FFMA.RZ R9, R9, 1, R10 ;  /* 0x3f80000009097823 */ /* 0x000fc8000000c00a */
[----:B------:R-:W0:Y:S02]  /*10b0*/  FRND.TRUNC R10, R9 ;  /* 0x00000009000a7307 */ /* 0x000e24000020d000 */
[----:B0-----:R-:W-:-:S05]  /*10c0*/  FADD R7, R7, -R10 ;  /* 0x8000000a07077221 */ /* 0x001fca0000000000 */
[----:B------:R-:W-:-:S13]  /*10d0*/  ISETP.NE.AND P0, PT, R7, RZ, PT ;  /* 0x000000ff0700720c */ /* 0x000fda0003f05270 */
[----:B------:R-:W-:Y:S05]  /*10e0*/  @P0 BRA P1, `(.L_x_33) ;  /* 0xfffffffc00d00947 */ /* 0x000fea000083ffff */
.L_x_32:
[----:B------:R-:W-:Y:S05]  /*10f0*/  BSYNC.RECONVERGENT B1 ;  /* 0x0000000000017941 */ /* 0x000fea0003800200 */
.L_x_31:
[----:B------:R-:W-:-:S04]  /*1100*/  FMUL R8, R7, 1.1920928955078125e-07 ;  /* 0x3400000007087820 */ /* 0x000fc80000400000 */
[----:B------:R-:W-:-:S07]  /*1110*/  FMUL R3, R11, R8 ;  /* 0x000000080b037220 */ /* 0x000fce0000400000 */
.L_x_27:
[----:B------:R-:W-:Y:S05]  /*1120*/  BSYNC.RECONVERGENT B0 ;  /* 0x0000000000007941 */ /* 0x000fea0003800200 */
.L_x_26:
[C---:B------:R-:W-:Y:S01]  /*1130*/  FSETP.NAN.AND P0, PT, |R3|.reuse, |R3|, PT ;  /* 0x400000030300720b */ /* 0x040fe20003f08200 */
[----:B------:R-:W-:Y:S01]  /*1140*/  BSSY.RECONVERGENT B0, `(.L_x_34) ;  /* 0x0000026000007945 */ /* 0x000fe20003800200 */
[C---:B------:R-:W-:Y:S02]  /*1150*/  LOP3.LUT R2, R3.reuse, 0x80000000, R2, 0xb8, !PT ;  /* 0x8000000003027812 */ /* 0x040fe400078eb802 */
[C---:B------:R-:W-:Y:S02]  /*1160*/  FSETP.LT.AND P1, PT, R0.reuse, 60, PT ;  /* 0x427000000000780b */ /* 0x040fe40003f21000 */
[----:B------:R-:W-:Y:S02]  /*1170*/  FSEL R2, R3, R2, P0 ;  /* 0x0000000203027208 */ /* 0x000fe40000000000 */
[----:B------:R-:W-:Y:S02]  /*1180*/  FSETP.GE.AND P0, PT, R0, RZ, PT ;  /* 0x000000ff0000720b */ /* 0x000fe40003f06000 */
[----:B------:R-:W-:Y:S01]  /*1190*/  MOV R3, R5 ;  /* 0x0000000500037202 */ /* 0x000fe20000000f00 */
[----:B------:R-:W-:-:S04]  /*11a0*/  FADD R2, R2, -1 ;  /* 0xbf80000002027421 */ /* 0x000fc80000000000 */
[----:B------:R-:W-:-:S04]  /*11b0*/  FADD R2, -|R2|, 1 ;  /* 0x3f80000002027421 */ /* 0x000fc80000000300 */
[----:B------:R-:W-:Y:S01]  /*11c0*/  FMUL R8, R5, R2 ;  /* 0x0000000205087220 */ /* 0x000fe20000400000 */
[----:B------:R-:W-:-:S03]  /*11d0*/  IMAD.MOV.U32 R2, RZ, RZ, RZ ;  /* 0x000000ffff027224 */ /* 0x000fc600078e00ff */
[----:B------:R-:W-:Y:S01]  /*11e0*/  IMAD.MOV.U32 R7, RZ, RZ, R8 ;  /* 0x000000ffff077224 */ /* 0x000fe200078e0008 */
[----:B------:R-:W-:Y:S06]  /*11f0*/  @P0 BRA P1, `(.L_x_35) ;  /* 0x0000000000680947 */ /* 0x000fec0000800000 */
[C---:B------:R-:W-:Y:S01]  /*1200*/  FSETP.GE.AND P0, PT, R0.reuse, 60, PT ;  /* 0x427000000000780b */ /* 0x040fe20003f06000 */
[----:B------:R-:W-:Y:S01]  /*1210*/  IMAD.MOV.U32 R3, RZ, RZ, R8 ;  /* 0x000000ffff037224 */ /* 0x000fe200078e0008 */
[----:B------:R-:W-:Y:S02]  /*1220*/  FSETP.LT.AND P1, PT, R0, 120, PT ;  /* 0x42f000000000780b */ /* 0x000fe40003f21000 */
[----:B------:R-:W-:-:S11]  /*1230*/  MOV R7, R5 ;  /* 0x0000000500077202 */ /* 0x000fd60000000f00 */
[----:B------:R-:W-:Y:S05]  /*1240*/  @P0 BRA P1, `(.L_x_35) ;  /* 0x0000000000540947 */ /* 0x000fea0000800000 */
[C---:B------:R-:W-:Y:S01]  /*1250*/  FSETP.GEU.AND P0, PT, R0.reuse, 180, PT ;  /* 0x433400000000780b */ /* 0x040fe20003f0e000 */
[----:B------:R-:W-:Y:S01]  /*1260*/  IMAD.MOV.U32 R3, RZ, RZ, RZ ;  /* 0x000000ffff037224 */ /* 0x000fe200078e00ff */
[----:B------:R-:W-:Y:S01]  /*1270*/  FSETP.GE.AND P1, PT, R0, 120, PT ;  /* 0x42f000000000780b */ /* 0x000fe20003f26000 */
[----:B------:R-:W-:Y:S01]  /*1280*/  IMAD.MOV.U32 R7, RZ, RZ, R5 ;  /* 0x000000ffff077224 */ /* 0x000fe200078e0005 */
[----:B------:R-:W-:-:S11]  /*1290*/  MOV R2, R8 ;  /* 0x0000000800027202 */ /* 0x000fd60000000f00 */
[----:B------:R-:W-:Y:S05]  /*12a0*/  @!P0 BRA P1, `(.L_x_35) ;  /* 0x00000000003c8947 */ /* 0x000fea0000800000 */
[C---:B------:R-:W-:Y:S01]  /*12b0*/  FSETP.GEU.AND P0, PT, R0.reuse, 240, PT ;  /* 0x437000000000780b */ /* 0x040fe20003f0e000 */
[----:B------:R-:W-:Y:S01]  /*12c0*/  IMAD.MOV.U32 R3, RZ, RZ, RZ ;  /* 0x000000ffff037224 */ /* 0x000fe200078e00ff */
[----:B------:R-:W-:Y:S01]  /*12d0*/  FSETP.GE.AND P1, PT, R0, 180, PT ;  /* 0x433400000000780b */ /* 0x000fe20003f26000 */
[----:B------:R-:W-:Y:S01]  /*12e0*/  IMAD.MOV.U32 R2, RZ, RZ, R5 ;  /* 0x000000ffff027224 */ /* 0x000fe200078e0005 */
[----:B------:R-:W-:-:S11]  /*12f0*/  MOV R7, R8 ;  /* 0x0000000800077202 */ /* 0x000fd60000000f00 */
[----:B------:R-:W-:Y:S05]  /*1300*/  @!P0 BRA P1, `(.L_x_35) ;  /* 0x0000000000248947 */ /* 0x000fea0000800000 */
[C---:B------:R-:W-:Y:S01]  /*1310*/  FSETP.GEU.AND P0, PT, R0.reuse, 300, PT ;  /* 0x439600000000780b */ /* 0x040fe20003f0e000 */
[----:B------:R-:W-:Y:S01]  /*1320*/  HFMA2 R7, -RZ, RZ, 0, 0 ;  /* 0x00000000ff077431 */ /* 0x000fe200000001ff */
[----:B------:R-:W-:Y:S01]  /*1330*/  MOV R2, R5 ;  /* 0x0000000500027202 */ /* 0x000fe20000000f00 */
[----:B------:R-:W-:Y:S01]  /*1340*/  IMAD.MOV.U32 R3, RZ, RZ, R8 ;  /* 0x000000ffff037224 */ /* 0x000fe200078e0008 */
[----:B------:R-:W-:-:S13]  /*1350*/  FSETP.GE.AND P0, PT, R0, 240, !P0 ;  /* 0x437000000000780b */ /* 0x000fda0004706000 */
[----:B------:R-:W-:-:S04]  /*1360*/  @!P0 FSETP.GEU.AND P1, PT, R0, 360, PT ;  /* 0x43b400000000880b */ /* 0x000fc80003f2e000 */
[----:B------:R-:W-:-:S04]  /*1370*/  @!P0 FSETP.GE.AND P1, PT, R0, 300, !P1 ;  /* 0x439600000000880b */ /* 0x000fc80004f26000 */
[----:B------:R-:W-:Y:S02]  /*1380*/  @!P0 FSEL R2, R8, RZ, P1 ;  /* 0x000000ff08028208 */ /* 0x000fe40000800000 */
[----:B------:R-:W-:-:S07]  /*1390*/  @!P0 FSEL R3, R5, RZ, P1 ;  /* 0x000000ff05038208 */ /* 0x000fce0000800000 */
.L_x_35:
[----:B------:R-:W-:Y:S05]  /*13a0*/  BSYNC.RECONVERGENT B0 ;  /* 0x0000000000007941 */ /* 0x000fea0003800200 */
.L_x_34:
[----:B------:R-:W-:Y:S01]  /*13b0*/  FFMA R4, R5, -0.5, R4 ;  /* 0xbf00000005047823 */ /* 0x000fe20000000004 */
[----:B------:R-:W-:Y:S01]  /*13c0*/  IMAD.MOV.U32 R8, RZ, RZ, 0x3f000000 ;  /* 0x3f000000ff087424 */ /* 0x000fe200078e00ff */
[----:B------:R-:W0:Y:S02]  /*13d0*/  LDCU.64 UR6, c[0x0][0x388] ;  /* 0x00007100ff0677ac */ /* 0x000e240008000a00 */
[C---:B------:R-:W-:Y:S01]  /*13e0*/  FADD R7, R4.reuse, R7 ;  /* 0x0000000704077221 */ /* 0x040fe20000000000 */
[C---:B------:R-:W-:Y:S01]  /*13f0*/  FADD R2, R4.reuse, R2 ;  /* 0x0000000204027221 */ /* 0x040fe20000000000 */
[----:B------:R-:W-:Y:S02]  /*1400*/  FADD R3, R4, R3 ;  /* 0x0000000304037221 */ /* 0x000fe40000000000 */
[----:B------:R-:W-:Y:S01]  /*1410*/  FMUL R7, R7, 255 ;  /* 0x437f000007077820 */ /* 0x000fe20000400000 */
[----:B------:R-:W-:Y:S01]  /*1420*/  FMUL R2, R2, 255 ;  /* 0x437f000002027820 */ /* 0x000fe20000400000 */
[----:B------:R-:W-:-:S03]  /*1430*/  FMUL R3, R3, 255 ;  /* 0x437f000003037820 */ /* 0x000fc60000400000 */
[C---:B------:R-:W-:Y:S02]  /*1440*/  LOP3.LUT R0, R8.reuse, 0x80000000, R7, 0xb8, !PT ;  /* 0x8000000008007812 */ /* 0x040fe400078eb807 */
[----:B------:R-:W-:-:S03]  /*1450*/  LOP3.LUT R5, R8, 0x80000000, R2, 0xb8, !PT ;  /* 0x8000000008057812 */ /* 0x000fc600078eb802 */
[----:B------:R-:W-:Y:S01]  /*1460*/  FADD.RZ R7, R7, R0 ;  /* 0x0000000007077221 */ /* 0x000fe2000000c000 */
[----:B------:R-:W-:Y:S01]  /*1470*/  LOP3.LUT R0, R8, 0x80000000, R3, 0xb8, !PT ;  /* 0x8000000008007812 */ /* 0x000fe200078eb803 */
[----:B------:R-:W-:Y:S01]  /*1480*/  FADD.RZ R5, R2, R5 ;  /* 0x0000000502057221 */ /* 0x000fe2000000c000 */
[----:B0-----:R-:W-:-:S03]  /*1490*/  IADD3 R6, P0, PT, R6, UR6, RZ ;  /* 0x0000000606067c10 */ /* 0x001fc6000ff1e0ff */
[----:B------:R-:W-:Y:S01]  /*14a0*/  FADD.RZ R4, R3, R0 ;  /* 0x0000000003047221 */ /* 0x000fe2000000c000 */
[----:B------:R-:W0:Y:S08]  /*14b0*/  F2I.TRUNC.NTZ R7, R7 ;  /* 0x0000000700077305 */ /* 0x000e30000020f100 */
[----:B------:R-:W1:Y:S01]  /*14c0*/  F2I.TRUNC.NTZ R5, R5 ;  /* 0x0000000500057305 */ /* 0x000e62000020f100 */
[----:B0-----:R-:W-:-:S07]  /*14d0*/  I2FP.F32.S32 R2, R7 ;  /* 0x0000000700027245 */ /* 0x001fce0000201400 */
[----:B------:R-:W0:Y:S01]  /*14e0*/  F2I.TRUNC.NTZ R4, R4 ;  /* 0x0000000400047305 */ /* 0x000e22000020f100 */
[----:B------:R-:W-:Y:S02]  /*14f0*/  FMNMX R2, R2, 255, PT ;  /* 0x437f000002027809 */ /* 0x000fe40003800000 */
[----:B-1----:R-:W-:Y:S02]  /*1500*/  I2FP.F32.S32 R0, R5 ;  /* 0x0000000500007245 */ /* 0x002fe40000201400 */
[----:B------:R-:W-:Y:S02]  /*1510*/  FMNMX R2, RZ, R2, !PT ;  /* 0x00000002ff027209 */ /* 0x000fe40007800000 */
[----:B------:R-:W-:Y:S02]  /*1520*/  FMNMX R0, R0, 255, PT ;  /* 0x437f000000007809 */ /* 0x000fe40003800000 */
[----:B0-----:R-:W-:Y:S02]  /*1530*/  I2FP.F32.S32 R5, R4 ;  /* 0x0000000400057245 */ /* 0x001fe40000201400 */
[----:B------:R-:W-:-:S02]  /*1540*/  FMNMX R0, RZ, R0, !PT ;  /* 0x00000000ff007209 */ /* 0x000fc40007800000 */
[----:B------:R-:W-:Y:S02]  /*1550*/  FMNMX R7, R5, 255, PT ;  /* 0x437f000005077809 */ /* 0x000fe40003800000 */
[----:B------:R-:W0:Y:S02]  /*1560*/  F2I.TRUNC.NTZ R3, R0 ;  /* 0x0000000000037305 */ /* 0x000e24000020f100 */
[----:B------:R-:W-:Y:S02]  /*1570*/  FMNMX R4, RZ, R7, !PT ;  /* 0x00000007ff047209 */ /* 0x000fe40007800000 */
[----:B------:R-:W-:-:S04]  /*1580*/  IADD3.X R7, PT, PT, R12, UR7, RZ, P0, !PT ;  /* 0x000000070c077c10 */ /* 0x000fc800087fe4ff */
[----:B------:R-:W1:Y:S01]  /*1590*/  F2I.TRUNC.NTZ R5, R2 ;  /* 0x0000000200057305 */ /* 0x000e62000020f100 */
[----:B0-----:R-:W-:Y:S07]  /*15a0*/  STG.E.U8 desc[UR4][R6.64], R3 ;  /* 0x0000000306007986 */ /* 0x001fee000c101104 */
[----:B------:R-:W0:Y:S01]  /*15b0*/  F2I.TRUNC.NTZ R9, R4 ;  /* 0x0000000400097305 */ /* 0x000e22000020f100 */
[----:B-1----:R-:W-:Y:S04]  /*15c0*/  STG.E.U8 desc[UR4][R6.64+0x1], R5 ;  /* 0x0000010506007986 */ /* 0x002fe8000c101104 */
[----:B0-----:R-:W-:Y:S01]  /*15d0*/  STG.E.U8 desc[UR4][R6.64+0x2], R9 ;  /* 0x0000020906007986 */ /* 0x001fe2000c101104 */
[----:B------:R-:W-:Y:S05]  /*15e0*/  EXIT ;  /* 0x000000000000794d */ /* 0x000fea0003800000 */
        .weak           $__internal_0_$__cuda_sm3x_div_rn_noftz_f32_slowpath
        .type           $__internal_0_$__cuda_sm3x_div_rn_noftz_f32_slowpath,@function
        .size           $__internal_0_$__cuda_sm3x_div_rn_noftz_f32_slowpath,(.L_x_48 - $__internal_0_$__cuda_sm3x_div_rn_noftz_f32_slowpath)
$__internal_0_$__cuda_sm3x_div_rn_noftz_f32_slowpath:
[----:B------:R-:W-:Y:S01]  /*15f0*/  SHF.R.U32.HI R11, RZ, 0x17, R3 ;  /* 0x00000017ff0b7819 */ /* 0x000fe20000011603 */
[----:B------:R-:W-:Y:S01]  /*1600*/  BSSY.RECONVERGENT B2, `(.L_x_36) ;  /* 0x0000063000027945 */ /* 0x000fe20003800200 */
[----:B------:R-:W-:Y:S02]  /*1610*/  SHF.R.U32.HI R2, RZ, 0x17, R0 ;  /* 0x00000017ff027819 */ /* 0x000fe40000011600 */
[----:B------:R-:W-:Y:S02]  /*1620*/  LOP3.LUT R11, R11, 0xff, RZ, 0xc0, !PT ;  /* 0x000000ff0b0b7812 */ /* 0x000fe400078ec0ff */
[----:B------:R-:W-:Y:S02]  /*1630*/  LOP3.LUT R13, R2, 0xff, RZ, 0xc0, !PT ;  /* 0x000000ff020d7812 */ /* 0x000fe400078ec0ff */
[----:B------:R-:W-:Y:S02]  /*1640*/  IADD3 R15, PT, PT, R11, -0x1, RZ ;  /* 0xffffffff0b0f7810 */ /* 0x000fe40007ffe0ff */
[----:B------:R-:W-:Y:S01]  /*1650*/  MOV R2, R0 ;  /* 0x0000000000027202 */ /* 0x000fe20000000f00 */
[----:B------:R-:W-:Y:S01]  /*1660*/  VIADD R14, R13, 0xffffffff ;  /* 0xffffffff0d0e7836 */ /* 0x000fe20000000000 */
[----:B------:R-:W-:-:S04]  /*1670*/  ISETP.GT.U32.AND P0, PT, R15, 0xfd, PT ;  /* 0x000000fd0f00780c */ /* 0x000fc80003f04070 */
[----:B------:R-:W-:-:S13]  /*1680*/  ISETP.GT.U32.OR P0, PT, R14, 0xfd, P0 ;  /* 0x000000fd0e00780c */ /* 0x000fda0000704470 */
[----:B------:R-:W-:Y:S01]  /*1690*/  @!P0 IMAD.MOV.U32 R9, RZ, RZ, RZ ;  /* 0x000000ffff098224 */ /* 0x000fe200078e00ff */
[----:B------:R-:W-:Y:S06]  /*16a0*/  @!P0 BRA `(.L_x_37) ;  /* 0x00000000005c8947 */ /* 0x000fec0003800000 */
[----:B------:R-:W-:Y:S02]  /*16b0*/  FSETP.GTU.FTZ.AND P0, PT, |R0|, +INF , PT ;  /* 0x7f8000000000780b */ /* 0x000fe40003f1c200 */
[----:B------:R-:W-:-:S04]  /*16c0*/  FSETP.GTU.FTZ.AND P1, PT, |R3|, +INF , PT ;  /* 0x7f8000000300780b */ /* 0x000fc80003f3c200 */
[----:B------:R-:W-:-:S13]  /*16d0*/  PLOP3.LUT P0, PT, P0, P1, PT, 0xf8, 0x8f ;  /* 0x00000000008f781c */ /* 0x000fda0000703f70 */
[----:B------:R-:W-:Y:S05]  /*16e0*/  @P0 BRA `(.L_x_38) ;  /* 0x00000004004c0947 */ /* 0x000fea0003800000 */
[----:B------:R-:W-:-:S13]  /*16f0*/  LOP3.LUT P0, RZ, R3, 0x7fffffff, R2, 0xc8, !PT ;  /* 0x7fffffff03ff7812 */ /* 0x000fda000780c802 */
[----:B------:R-:W-:Y:S05]  /*1700*/  @!P0 BRA `(.L_x_39) ;  /* 0x00000004003c8947 */ /* 0x000fea0003800000 */
[C---:B------:R-:W-:Y:S02]  /*1710*/  FSETP.NEU.FTZ.AND P2, PT, |R0|.reuse, +INF , PT ;  /* 0x7f8000000000780b */ /* 0x040fe40003f5d200 */
[----:B------:R-:W-:Y:S02]  /*1720*/  FSETP.NEU.FTZ.AND P1, PT, |R3|, +INF , PT ;  /* 0x7f8000000300780b */ /* 0x000fe40003f3d200 */
[----:B------:R-:W-:-:S11]  /*1730*/  FSETP.NEU.FTZ.AND P0, PT, |R0|, +INF , PT ;  /* 0x7f8000000000780b */ /* 0x000fd60003f1d200 */
[----:B------:R-:W-:Y:S05]  /*1740*/  @!P1 BRA !P2, `(.L_x_39) ;  /* 0x00000004002c9947 */ /* 0x000fea0005000000 */
[----:B------:R-:W-:-:S04]  /*1750*/  LOP3.LUT P2, RZ, R2, 0x7fffffff, RZ, 0xc0, !PT ;  /* 0x7fffffff02ff7812 */ /* 0x000fc8000784c0ff */
[----:B------:R-:W-:-:S13]  /*1760*/  PLOP3.LUT P1, PT, P1, P2, PT, 0x2f, 0xf2 ;  /* 0x0000000000f2781c */ /* 0x000fda0000f24577 */
[----:B------:R-:W-:Y:S05]  /*1770*/  @P1 BRA `(.L_x_40) ;  /* 0x0000000400181947 */ /* 0x000fea0003800000 */
[----:B------:R-:W-:-:S04]  /*1780*/  LOP3.LUT P1, RZ, R3, 0x7fffffff, RZ, 0xc0, !PT ;  /* 0x7fffffff03ff7812 */ /* 0x000fc8000782c0ff */
[----:B------:R-:W-:-:S13]  /*1790*/  PLOP3.LUT P0, PT, P0, P1, PT, 0x2f, 0xf2 ;  /* 0x0000000000f2781c */ /* 0x000fda0000702577 */
[----:B------:R-:W-:Y:S05]  /*17a0*/  @P0 BRA `(.L_x_41) ;  /* 0x0000000400000947 */ /* 0x000fea0003800000 */
[----:B------:R-:W-:Y:S02]  /*17b0*/  ISETP.GE.AND P0, PT, R14, RZ, PT ;  /* 0x000000ff0e00720c */ /* 0x000fe40003f06270 */
[----:B------:R-:W-:-:S11]  /*17c0*/  ISETP.GE.AND P1, PT, R15, RZ, PT ;  /* 0x000000ff0f00720c */ /* 0x000fd60003f26270 */
[----:B------:R-:W-:Y:S01]  /*17d0*/  @P0 MOV R9, RZ ;  /* 0x000000ff00090202 */ /* 0x000fe20000000f00 */
[----:B------:R-:W-:Y:S02]  /*17e0*/  @!P0 IMAD.MOV.U32 R9, RZ, RZ, -0x40 ;  /* 0xffffffc0ff098424 */ /* 0x000fe400078e00ff */
[----:B------:R-:W-:Y:S01]  /*17f0*/  @!P0 FFMA R2, R0, 1.84467440737095516160e+19, RZ ;  /* 0x5f80000000028823 */ /* 0x000fe200000000ff */
[----:B------:R-:W-:Y:S02]  /*1800*/  @!P1 FFMA R3, R3, 1.84467440737095516160e+19, RZ ;  /* 0x5f80000003039823 */ /* 0x000fe400000000ff */
[----:B------:R-:W-:-:S07]  /*1810*/  @!P1 IADD3 R9, PT, PT, R9, 0x40, RZ ;  /* 0x0000004009099810 */ /* 0x000fce0007ffe0ff */
.L_x_37:
[----:B------:R-:W-:Y:S01]  /*1820*/  LEA R14, R11, 0xc0800000, 0x17 ;  /* 0xc08000000b0e7811 */ /* 0x000fe200078eb8ff */
[----:B------:R-:W-:Y:S01]  /*1830*/  BSSY.RECONVERGENT B3, `(.L_x_42) ;  /* 0x0000036000037945 */ /* 0x000fe20003800200 */
[----:B------:R-:W-:-:S03]  /*1840*/  IADD3 R13, PT, PT, R13, -0x7f, RZ ;  /* 0xffffff810d0d7810 */ /* 0x000fc60007ffe0ff */
[----:B------:R-:W-:Y:S02]  /*1850*/  IMAD.IADD R14, R3, 0x1, -R14 ;  /* 0x00000001030e7824 */ /* 0x000fe400078e0a0e */
[C---:B------:R-:W-:Y:S02]  /*1860*/  IMAD R2, R13.reuse, -0x800000, R2 ;  /* 0xff8000000d027824 */ /* 0x040fe400078e0202 */
[----:B------:R0:W1:Y:S01]  /*1870*/  MUFU.RCP R3, R14 ;  /* 0x0000000e00037308 */ /* 0x0000620000001000 */
[----:B------:R-:W-:Y:S01]  /*1880*/  FADD.FTZ R15, -R14, -RZ ;  /* 0x800000ff0e0f7221 */ /* 0x000fe20000010100 */
[----:B0-----:R-:W-:-:S05]  /*1890*/  IADD3 R14, PT, PT, R13, 0x7f, -R11 ;  /* 0x0000007f0d0e7810 */ /* 0x001fca0007ffe80b */
[----:B------:R-:W-:Y:S02]  /*18a0*/  IMAD.IADD R14, R14, 0x1, R9 ;  /* 0x000000010e0e7824 */ /* 0x000fe400078e0209 */
[----:B-1----:R-:W-:-:S04]  /*18b0*/  FFMA R16, R3, R15, 1 ;  /* 0x3f80000003107423 */ /* 0x002fc8000000000f */
[----:B------:R-:W-:-:S04]  /*18c0*/  FFMA R3, R3, R16, R3 ;  /* 0x0000001003037223 */ /* 0x000fc80000000003 */
[----:B------:R-:W-:-:S04]  /*18d0*/  FFMA R16, R2, R3, RZ ;  /* 0x0000000302107223 */ /* 0x000fc800000000ff */
[----:B------:R-:W-:-:S04]  /*18e0*/  FFMA R17, R15, R16, R2 ;  /* 0x000000100f117223 */ /* 0x000fc80000000002 */
[----:B------:R-:W-:-:S04]  /*18f0*/  FFMA R16, R3, R17, R16 ;  /* 0x0000001103107223 */ /* 0x000fc80000000010 */
[----:B------:R-:W-:-:S04]  /*1900*/  FFMA R15, R15, R16, R2 ;  /* 0x000000100f0f7223 */ /* 0x000fc80000000002 */
[----:B------:R-:W-:-:S05]  /*1910*/  FFMA R2, R3, R15, R16 ;  /* 0x0000000f03027223 */ /* 0x000fca0000000010 */
[----:B------:R-:W-:-:S04]  /*1920*/  SHF.R.U32.HI R11, RZ, 0x17, R2 ;  /* 0x00000017ff0b7819 */ /* 0x000fc80000011602 */
[----:B------:R-:W-:-:S04]  /*1930*/  LOP3.LUT R11, R11, 0xff, RZ, 0xc0, !PT ;  /* 0x000000ff0b0b7812 */ /* 0x000fc800078ec0ff */
[----:B------:R-:W-:-:S05]  /*1940*/  IADD3 R13, PT, PT, R11, R14, RZ ;  /* 0x0000000e0b0d7210 */ /* 0x000fca0007ffe0ff */
[----:B------:R-:W-:-:S05]  /*1950*/  VIADD R9, R13, 0xffffffff ;  /* 0xffffffff0d097836 */ /* 0x000fca0000000000 */
[----:B------:R-:W-:-:S13]  /*1960*/  ISETP.GE.U32.AND P0, PT, R9, 0xfe, PT ;  /* 0x000000fe0900780c */ /* 0x000fda0003f06070 */
[----:B------:R-:W-:Y:S05]  /*1970*/  @!P0 BRA `(.L_x_43) ;  /* 0x0000000000808947 */ /* 0x000fea0003800000 */
[----:B------:R-:W-:-:S13]  /*1980*/  ISETP.GT.AND P0, PT, R13, 0xfe, PT ;  /* 0x000000fe0d00780c */ /* 0x000fda0003f04270 */
[----:B------:R-:W-:Y:S05]  /*1990*/  @P0 BRA `(.L_x_44) ;  /* 0x00000000006c0947 */ /* 0x000fea0003800000 */
[----:B------:R-:W-:-:S13]  /*19a0*/  ISETP.GE.AND P0, PT, R13, 0x1, PT ;  /* 0x000000010d00780c */ /* 0x000fda0003f06270 */
[----:B------:R-:W-:Y:S05]  /*19b0*/  @P0 BRA `(.L_x_45) ;  /* 0x0000000000740947 */ /* 0x000fea0003800000 */
[----:B------:R-:W-:Y:S02]  /*19c0*/  ISETP.GE.AND P0, PT, R13, -0x18, PT ;  /* 0xffffffe80d00780c */ /* 0x000fe40003f06270 */
[----:B------:R-:W-:-:S11]  /*19d0*/  LOP3.LUT R2, R2, 0x80000000, RZ, 0xc0, !PT ;  /* 0x8000000002027812 */ /* 0x000fd600078ec0ff */
[----:B------:R-:W-:Y:S05]  /*19e0*/  @!P0 BRA `(.L_x_45) ;  /* 0x0000000000688947 */ /* 0x000fea0003800000 */
[CCC-:B------:R-:W-:Y:S01]  /*19f0*/  FFMA.RZ R9, R3.reuse, R15.reuse, R16.reuse ;  /* 0x0000000f03097223 */ /* 0x1c0fe2000000c010 */
[-CC-:B------:R-:W-:Y:S01]  /*1a00*/  FFMA.RM R14, R3, R15.reuse, R16.reuse ;  /* 0x0000000f030e7223 */ /* 0x180fe20000004010 */
[C---:B------:R-:W-:Y:S02]  /*1a10*/  ISETP.NE.AND P2, PT, R13.reuse, RZ, PT ;  /* 0x000000ff0d00720c */ /* 0x040fe40003f45270 */
[----:B------:R-:W-:Y:S02]  /*1a20*/  ISETP.NE.AND P1, PT, R13, RZ, PT ;  /* 0x000000ff0d00720c */ /* 0x000fe40003f25270 */
[----:B------:R-:W-:Y:S01]  /*1a30*/  LOP3.LUT R11, R9, 0x7fffff, RZ, 0xc0, !PT ;  /* 0x007fffff090b7812 */ /* 0x000fe200078ec0ff */
[----:B------:R-:W-:Y:S01]  /*1a40*/  FFMA.RP R9, R3, R15, R16 ;  /* 0x0000000f03097223 */ /* 0x000fe20000008010 */
[----:B------:R-:W-:Y:S01]  /*1a50*/  IADD3 R16, PT, PT, R13, 0x20, RZ ;  /* 0x000000200d107810 */ /* 0x000fe20007ffe0ff */
[----:B------:R-:W-:Y:S01]  /*1a60*/  IMAD.MOV R3, RZ, RZ, -R13 ;  /* 0x000000ffff037224 */ /* 0x000fe200078e0a0d */
[----:B------:R-:W-:-:S02]  /*1a70*/  LOP3.LUT R11, R11, 0x800000, RZ, 0xfc, !PT ;  /* 0x008000000b0b7812 */ /* 0x000fc400078efcff */
[----:B------:R-:W-:Y:S02]  /*1a80*/  FSETP.NEU.FTZ.AND P0, PT, R9, R14, PT ;  /* 0x0000000e0900720b */ /* 0x000fe40003f1d000 */
[----:B------:R-:W-:Y:S02]  /*1a90*/  SHF.L.U32 R16, R11, R16, RZ ;  /* 0x000000100b107219 */ /* 0x000fe400000006ff */
[----:B------:R-:W-:Y:S02]  /*1aa0*/  SEL R14, R3, RZ, P2 ;  /* 0x000000ff030e7207 */ /* 0x000fe40001000000 */
[----:B------:R-:W-:Y:S02]  /*1ab0*/  ISETP.NE.AND P1, PT, R16, RZ, P1 ;  /* 0x000000ff1000720c */ /* 0x000fe40000f25270 */
[----:B------:R-:W-:Y:S02]  /*1ac0*/  SHF.R.U32.HI R14, RZ, R14, R11 ;  /* 0x0000000eff0e7219 */ /* 0x000fe4000001160b */
[----:B------:R-:W-:-:S02]  /*1ad0*/  PLOP3.LUT P0, PT, P0, P1, PT, 0xf8, 0x8f ;  /* 0x00000000008f781c */ /* 0x000fc40000703f70 */
[----:B------:R-:W-:Y:S02]  /*1ae0*/  SHF.R.U32.HI R16, RZ, 0x1, R14 ;  /* 0x00000001ff107819 */ /* 0x000fe4000001160e */
[----:B------:R-:W-:-:S04]  /*1af0*/  SEL R3, RZ, 0x1, !P0 ;  /* 0x00000001ff037807 */ /* 0x000fc80004000000 */
[----:B------:R-:W-:-:S04]  /*1b00*/  LOP3.LUT R3, R3, 0x1, R16, 0xf8, !PT ;  /* 0x0000000103037812 */ /* 0x000fc800078ef810 */
[----:B------:R-:W-:-:S04]  /*1b10*/  LOP3.LUT R3, R3, R14, RZ, 0xc0, !PT ;  /* 0x0000000e03037212 */ /* 0x000fc800078ec0ff */
[----:B------:R-:W-:-:S04]  /*1b20*/  IADD3 R3, PT, PT, R16, R3, RZ ;  /* 0x0000000310037210 */ /* 0x000fc80007ffe0ff */
[----:B------:R-:W-:Y:S01]  /*1b30*/  LOP3.LUT R2, R3, R2, RZ, 0xfc, !PT ;  /* 0x0000000203027212 */ /* 0x000fe200078efcff */
[----:B------:R-:W-:Y:S06]  /*1b40*/  BRA `(.L_x_45) ;  /* 0x0000000000107947 */ /* 0x000fec0003800000 */
.L_x_44:
[----:B------:R-:W-:-:S04]  /*1b50*/  LOP3.LUT R2, R2, 0x80000000, RZ, 0xc0, !PT ;  /* 0x8000000002027812 */ /* 0x000fc800078ec0ff */
[----:B------:R-:W-:Y:S01]  /*1b60*/  LOP3.LUT R2, R2, 0x7f800000, RZ, 0xfc, !PT ;  /* 0x7f80000002027812 */ /* 0x000fe200078efcff */
[----:B------:R-:W-:Y:S06]  /*1b70*/  BRA `(.L_x_45) ;  /* 0x0000000000047947 */ /* 0x000fec0003800000 */
.L_x_43:
[----:B------:R-:W-:-:S07]  /*1b80*/  IMAD R2, R14, 0x800000, R2 ;  /* 0x008000000e027824 */ /* 0x000fce00078e0202 */
.L_x_45:
[----:B------:R-:W-:Y:S05]  /*1b90*/  BSYNC.RECONVERGENT B3 ;  /* 0x0000000000037941 */ /* 0x000fea0003800200 */
.L_x_42:
[----:B------:R-:W-:Y:S05]  /*1ba0*/  BRA `(.L_x_46) ;  /* 0x0000000000207947 */ /* 0x000fea0003800000 */
.L_x_41:
[----:B------:R-:W-:-:S04]  /*1bb0*/  LOP3.LUT R2, R3, 0x80000000, R2, 0x48, !PT ;  /* 0x8000000003027812 */ /* 0x000fc800078e4802 */
[----:B------:R-:W-:Y:S01]  /*1bc0*/  LOP3.LUT R2, R2, 0x7f800000, RZ, 0xfc, !PT ;  /* 0x7f80000002027812 */ /* 0x000fe200078efcff */
[----:B------:R-:W-:Y:S06]  /*1bd0*/  BRA `(.L_x_46) ;  /* 0x0000000000147947 */ /* 0x000fec0003800000 */
.L_x_40:
[----:B------:R-:W-:Y:S01]  /*1be0*/  LOP3.LUT R2, R3, 0x80000000, R2, 0x48, !PT ;  /* 0x8000000003027812 */ /* 0x000fe200078e4802 */
[----:B------:R-:W-:Y:S06]  /*1bf0*/  BRA `(.L_x_46) ;  /* 0x00000000000c7947 */ /* 0x000fec0003800000 */
.L_x_39:
[----:B------:R-:W0:Y:S01]  /*1c00*/  MUFU.RSQ R2, -QNAN ;  /* 0xffc0000000027908 */ /* 0x000e220000001400 */
[----:B------:R-:W-:Y:S05]  /*1c10*/  BRA `(.L_x_46) ;  /* 0x0000000000047947 */ /* 0x000fea0003800000 */
.L_x_38:
[----:B------:R-:W-:-:S07]  /*1c20*/  FADD.FTZ R2, R0, R3 ;  /* 0x0000000300027221 */ /* 0x000fce0000010000 */
.L_x_46:
[----:B------:R-:W-:Y:S05]  /*1c30*/  BSYNC.RECONVERGENT B2 ;  /* 0x0000000000027941 */ /* 0x000fea0003800200 */
.L_x_36:
[----:B------:R-:W-:-:S04]  /*1c40*/  HFMA2 R11, -RZ, RZ, 0, 0 ;  /* 0x00000000ff0b7431 */ /* 0x000fc800000001ff */
[----:B0-----:R-:W-:Y:S05]  /*1c50*/  RET.REL.NODEC R10 `(_Z9satKernelPKhPhiif) ;  /* 0xffffffe00ae87950 */ /* 0x001fea0003c3ffff */
.L_x_47:
[----:B------:R-:W-:-:S00]  /*1c60*/  BRA `(.L_x_47) ;  /* 0xfffffffc00fc7947 */ /* 0x000fc0000383ffff */
[----:B------:R-:W-:-:S00]  /*1c70*/  NOP ;  /* 0x0000000000007918 */ /* 0x000fc00000000000 */
        /* <DEDUP_REMOVED lines=8> */
.L_x_48:


//--------------------- .nv.shared.reserved.0     --------------------------
	.section	.nv.shared.reserved.0,"aw",@nobits
	.weak		__nv_reservedSMEM_offset_0_alias
	.size		__nv_reservedSMEM_offset_0_alias, 0, 64
	.other		__nv_reservedSMEM_offset_0_alias,@"STO_CUDA_RESERVED_SHARED STV_DEFAULT"
__nv_reservedSMEM_offset_0_alias:
	.zero		0
	.zero		64


//--------------------- .nv.constant0._Z9satKernelPKhPhiif --------------------------
	.section	.nv.constant0._Z9satKernelPKhPhiif,"a",@progbits
	.sectionflags	@""
	.align	4
.nv.constant0._Z9satKernelPKhPhiif:
	.zero		924


//--------------------- SYMBOLS --------------------------

	.type		.nv.reservedSmem.offset0,@object
	.size		.nv.reservedSmem.offset0,0x4
